//
// Generated by NVIDIA NVVM Compiler
//
// Compiler Build ID: CL-36424714
// Cuda compilation tools, release 13.0, V13.0.88
// Based on NVVM 20.0.0
//

.version 9.0
.target sm_100
.address_size 64

	// .globl	_Z9RF_kernelPfiiS_

.visible .entry _Z9RF_kernelPfiiS_(
	.param .u64 .ptr .align 1 _Z9RF_kernelPfiiS__param_0,
	.param .u32 _Z9RF_kernelPfiiS__param_1,
	.param .u32 _Z9RF_kernelPfiiS__param_2,
	.param .u64 .ptr .align 1 _Z9RF_kernelPfiiS__param_3
)
{
	.reg .pred 	%p<640>;
	.reg .b32 	%r<1225>;
	.reg .b32 	%f<514>;
	.reg .b64 	%rd<10>;

	ld.param.u32 	%r2, [_Z9RF_kernelPfiiS__param_1];
	mov.u32 	%r3, %ctaid.x;
	mov.u32 	%r4, %ntid.x;
	mov.u32 	%r5, %tid.x;
	mad.lo.s32 	%r6, %r3, %r4, %r5;
	setp.ge.s32 	%p1, %r6, %r2;
	@%p1 bra 	$L__BB0_2;
	ld.param.u64 	%rd9, [_Z9RF_kernelPfiiS__param_3];
	ld.param.u32 	%r1224, [_Z9RF_kernelPfiiS__param_2];
	ld.param.u64 	%rd8, [_Z9RF_kernelPfiiS__param_0];
	cvta.to.global.u64 	%rd3, %rd8;
	cvta.to.global.u64 	%rd4, %rd9;
	mov.u32 	%r7, %ctaid.x;
	mov.u32 	%r8, %ntid.x;
	mov.u32 	%r9, %tid.x;
	mad.lo.s32 	%r10, %r7, %r8, %r9;
	mul.wide.s32 	%rd5, %r10, 4;
	add.s64 	%rd6, %rd3, %rd5;
	ld.global.f32 	%f1, [%rd6];
	add.s32 	%r11, %r1224, 1;
	cvt.rn.f32.s32 	%f2, %r11;
	setp.leu.f32 	%p2, %f1, %f2;
	add.s32 	%r12, %r1224, 2;
	cvt.rn.f32.s32 	%f3, %r12;
	setp.gt.f32 	%p3, %f1, %f3;
	selp.b32 	%r13, 3, 2, %p3;
	selp.b32 	%r14, 0, %r13, %p2;
	cvt.rn.f32.s32 	%f4, %r1224;
	setp.gt.f32 	%p4, %f1, %f4;
	and.pred  	%p5, %p2, %p4;
	selp.u32 	%r15, 1, 0, %p5;
	add.s32 	%r16, %r14, %r15;
	add.s32 	%r17, %r1224, 5;
	cvt.rn.f32.s32 	%f5, %r17;
	setp.leu.f32 	%p6, %f1, %f5;
	add.s32 	%r18, %r1224, 6;
	cvt.rn.f32.s32 	%f6, %r18;
	setp.gt.f32 	%p7, %f1, %f6;
	selp.b32 	%r19, 3, 2, %p7;
	selp.b32 	%r20, 0, %r19, %p6;
	add.s32 	%r21, %r1224, 4;
	cvt.rn.f32.s32 	%f7, %r21;
	setp.gt.f32 	%p8, %f1, %f7;
	add.s32 	%r22, %r1224, 9;
	cvt.rn.f32.s32 	%f8, %r22;
	setp.leu.f32 	%p9, %f1, %f8;
	add.s32 	%r23, %r1224, 10;
	cvt.rn.f32.s32 	%f9, %r23;
	setp.gt.f32 	%p10, %f1, %f9;
	selp.b32 	%r24, 3, 2, %p10;
	selp.b32 	%r25, 0, %r24, %p9;
	add.s32 	%r26, %r1224, 8;
	cvt.rn.f32.s32 	%f10, %r26;
	setp.gt.f32 	%p11, %f1, %f10;
	and.pred  	%p12, %p9, %p11;
	selp.u32 	%r27, 1, 0, %p12;
	add.s32 	%r28, %r25, %r27;
	add.s32 	%r29, %r1224, 13;
	cvt.rn.f32.s32 	%f11, %r29;
	setp.leu.f32 	%p13, %f1, %f11;
	add.s32 	%r30, %r1224, 14;
	cvt.rn.f32.s32 	%f12, %r30;
	setp.gt.f32 	%p14, %f1, %f12;
	add.s32 	%r31, %r1224, 12;
	cvt.rn.f32.s32 	%f13, %r31;
	setp.gt.f32 	%p15, %f1, %f13;
	and.pred  	%p16, %p13, %p15;
	selp.u32 	%r32, 1, 0, %p16;
	add.s32 	%r33, %r1224, 17;
	cvt.rn.f32.s32 	%f14, %r33;
	setp.leu.f32 	%p17, %f1, %f14;
	add.s32 	%r34, %r1224, 18;
	cvt.rn.f32.s32 	%f15, %r34;
	setp.gt.f32 	%p18, %f1, %f15;
	selp.b32 	%r35, 3, 2, %p18;
	selp.b32 	%r36, 0, %r35, %p17;
	add.s32 	%r37, %r1224, 16;
	cvt.rn.f32.s32 	%f16, %r37;
	setp.gt.f32 	%p19, %f1, %f16;
	and.pred  	%p20, %p17, %p19;
	selp.u32 	%r38, 1, 0, %p20;
	add.s32 	%r39, %r36, %r38;
	add.s32 	%r40, %r1224, 21;
	cvt.rn.f32.s32 	%f17, %r40;
	setp.leu.f32 	%p21, %f1, %f17;
	add.s32 	%r41, %r1224, 22;
	cvt.rn.f32.s32 	%f18, %r41;
	setp.gt.f32 	%p22, %f1, %f18;
	add.s32 	%r42, %r1224, 20;
	cvt.rn.f32.s32 	%f19, %r42;
	setp.gt.f32 	%p23, %f1, %f19;
	and.pred  	%p24, %p21, %p23;
	selp.u32 	%r43, 1, 0, %p24;
	add.s32 	%r44, %r1224, 25;
	cvt.rn.f32.s32 	%f20, %r44;
	setp.leu.f32 	%p25, %f1, %f20;
	add.s32 	%r45, %r1224, 26;
	cvt.rn.f32.s32 	%f21, %r45;
	setp.gt.f32 	%p26, %f1, %f21;
	selp.b32 	%r46, 3, 2, %p26;
	selp.b32 	%r47, 0, %r46, %p25;
	add.s32 	%r48, %r1224, 24;
	cvt.rn.f32.s32 	%f22, %r48;
	setp.gt.f32 	%p27, %f1, %f22;
	and.pred  	%p28, %p25, %p27;
	selp.u32 	%r49, 1, 0, %p28;
	add.s32 	%r50, %r47, %r49;
	add.s32 	%r51, %r1224, 29;
	cvt.rn.f32.s32 	%f23, %r51;
	setp.leu.f32 	%p29, %f1, %f23;
	add.s32 	%r52, %r1224, 30;
	cvt.rn.f32.s32 	%f24, %r52;
	setp.gt.f32 	%p30, %f1, %f24;
	add.s32 	%r53, %r1224, 28;
	cvt.rn.f32.s32 	%f25, %r53;
	setp.gt.f32 	%p31, %f1, %f25;
	and.pred  	%p32, %p29, %p31;
	selp.u32 	%r54, 1, 0, %p32;
	add.s32 	%r55, %r1224, 33;
	cvt.rn.f32.s32 	%f26, %r55;
	setp.leu.f32 	%p33, %f1, %f26;
	add.s32 	%r56, %r1224, 34;
	cvt.rn.f32.s32 	%f27, %r56;
	setp.gt.f32 	%p34, %f1, %f27;
	selp.b32 	%r57, 3, 2, %p34;
	selp.b32 	%r58, 0, %r57, %p33;
	add.s32 	%r59, %r1224, 32;
	cvt.rn.f32.s32 	%f28, %r59;
	setp.gt.f32 	%p35, %f1, %f28;
	and.pred  	%p36, %p33, %p35;
	selp.u32 	%r60, 1, 0, %p36;
	add.s32 	%r61, %r58, %r60;
	add.s32 	%r62, %r1224, 37;
	cvt.rn.f32.s32 	%f29, %r62;
	setp.leu.f32 	%p37, %f1, %f29;
	add.s32 	%r63, %r1224, 38;
	cvt.rn.f32.s32 	%f30, %r63;
	setp.gt.f32 	%p38, %f1, %f30;
	add.s32 	%r64, %r1224, 36;
	cvt.rn.f32.s32 	%f31, %r64;
	setp.gt.f32 	%p39, %f1, %f31;
	and.pred  	%p40, %p37, %p39;
	selp.u32 	%r65, 1, 0, %p40;
	add.s32 	%r66, %r1224, 41;
	cvt.rn.f32.s32 	%f32, %r66;
	setp.leu.f32 	%p41, %f1, %f32;
	add.s32 	%r67, %r1224, 42;
	cvt.rn.f32.s32 	%f33, %r67;
	setp.gt.f32 	%p42, %f1, %f33;
	selp.b32 	%r68, 3, 2, %p42;
	selp.b32 	%r69, 0, %r68, %p41;
	add.s32 	%r70, %r1224, 40;
	cvt.rn.f32.s32 	%f34, %r70;
	setp.gt.f32 	%p43, %f1, %f34;
	and.pred  	%p44, %p41, %p43;
	selp.u32 	%r71, 1, 0, %p44;
	add.s32 	%r72, %r69, %r71;
	add.s32 	%r73, %r1224, 45;
	cvt.rn.f32.s32 	%f35, %r73;
	setp.leu.f32 	%p45, %f1, %f35;
	add.s32 	%r74, %r1224, 46;
	cvt.rn.f32.s32 	%f36, %r74;
	setp.gt.f32 	%p46, %f1, %f36;
	add.s32 	%r75, %r1224, 44;
	cvt.rn.f32.s32 	%f37, %r75;
	setp.gt.f32 	%p47, %f1, %f37;
	and.pred  	%p48, %p45, %p47;
	selp.u32 	%r76, 1, 0, %p48;
	add.s32 	%r77, %r1224, 49;
	cvt.rn.f32.s32 	%f38, %r77;
	setp.leu.f32 	%p49, %f1, %f38;
	add.s32 	%r78, %r1224, 50;
	cvt.rn.f32.s32 	%f39, %r78;
	setp.gt.f32 	%p50, %f1, %f39;
	selp.b32 	%r79, 3, 2, %p50;
	selp.b32 	%r80, 0, %r79, %p49;
	add.s32 	%r81, %r1224, 48;
	cvt.rn.f32.s32 	%f40, %r81;
	setp.gt.f32 	%p51, %f1, %f40;
	and.pred  	%p52, %p49, %p51;
	selp.u32 	%r82, 1, 0, %p52;
	add.s32 	%r83, %r80, %r82;
	add.s32 	%r84, %r1224, 53;
	cvt.rn.f32.s32 	%f41, %r84;
	setp.leu.f32 	%p53, %f1, %f41;
	add.s32 	%r85, %r1224, 54;
	cvt.rn.f32.s32 	%f42, %r85;
	setp.gt.f32 	%p54, %f1, %f42;
	add.s32 	%r86, %r1224, 52;
	cvt.rn.f32.s32 	%f43, %r86;
	setp.gt.f32 	%p55, %f1, %f43;
	and.pred  	%p56, %p53, %p55;
	selp.u32 	%r87, 1, 0, %p56;
	add.s32 	%r88, %r1224, 57;
	cvt.rn.f32.s32 	%f44, %r88;
	setp.leu.f32 	%p57, %f1, %f44;
	add.s32 	%r89, %r1224, 58;
	cvt.rn.f32.s32 	%f45, %r89;
	setp.gt.f32 	%p58, %f1, %f45;
	selp.b32 	%r90, 3, 2, %p58;
	selp.b32 	%r91, 0, %r90, %p57;
	add.s32 	%r92, %r1224, 56;
	cvt.rn.f32.s32 	%f46, %r92;
	setp.gt.f32 	%p59, %f1, %f46;
	and.pred  	%p60, %p57, %p59;
	selp.u32 	%r93, 1, 0, %p60;
	add.s32 	%r94, %r91, %r93;
	add.s32 	%r95, %r1224, 61;
	cvt.rn.f32.s32 	%f47, %r95;
	setp.leu.f32 	%p61, %f1, %f47;
	add.s32 	%r96, %r1224, 62;
	cvt.rn.f32.s32 	%f48, %r96;
	setp.gt.f32 	%p62, %f1, %f48;
	add.s32 	%r97, %r1224, 60;
	cvt.rn.f32.s32 	%f49, %r97;
	setp.gt.f32 	%p63, %f1, %f49;
	and.pred  	%p64, %p61, %p63;
	selp.u32 	%r98, 1, 0, %p64;
	add.s32 	%r99, %r1224, 65;
	cvt.rn.f32.s32 	%f50, %r99;
	setp.leu.f32 	%p65, %f1, %f50;
	add.s32 	%r100, %r1224, 66;
	cvt.rn.f32.s32 	%f51, %r100;
	setp.gt.f32 	%p66, %f1, %f51;
	selp.b32 	%r101, 3, 2, %p66;
	selp.b32 	%r102, 0, %r101, %p65;
	add.s32 	%r103, %r1224, 64;
	cvt.rn.f32.s32 	%f52, %r103;
	setp.gt.f32 	%p67, %f1, %f52;
	and.pred  	%p68, %p65, %p67;
	selp.u32 	%r104, 1, 0, %p68;
	add.s32 	%r105, %r102, %r104;
	add.s32 	%r106, %r1224, 69;
	cvt.rn.f32.s32 	%f53, %r106;
	setp.leu.f32 	%p69, %f1, %f53;
	add.s32 	%r107, %r1224, 70;
	cvt.rn.f32.s32 	%f54, %r107;
	setp.gt.f32 	%p70, %f1, %f54;
	add.s32 	%r108, %r1224, 68;
	cvt.rn.f32.s32 	%f55, %r108;
	setp.gt.f32 	%p71, %f1, %f55;
	and.pred  	%p72, %p69, %p71;
	selp.u32 	%r109, 1, 0, %p72;
	add.s32 	%r110, %r1224, 73;
	cvt.rn.f32.s32 	%f56, %r110;
	setp.leu.f32 	%p73, %f1, %f56;
	add.s32 	%r111, %r1224, 74;
	cvt.rn.f32.s32 	%f57, %r111;
	setp.gt.f32 	%p74, %f1, %f57;
	selp.b32 	%r112, 3, 2, %p74;
	selp.b32 	%r113, 0, %r112, %p73;
	add.s32 	%r114, %r1224, 72;
	cvt.rn.f32.s32 	%f58, %r114;
	setp.gt.f32 	%p75, %f1, %f58;
	and.pred  	%p76, %p73, %p75;
	selp.u32 	%r115, 1, 0, %p76;
	add.s32 	%r116, %r113, %r115;
	add.s32 	%r117, %r1224, 77;
	cvt.rn.f32.s32 	%f59, %r117;
	setp.leu.f32 	%p77, %f1, %f59;
	add.s32 	%r118, %r1224, 78;
	cvt.rn.f32.s32 	%f60, %r118;
	setp.gt.f32 	%p78, %f1, %f60;
	add.s32 	%r119, %r1224, 76;
	cvt.rn.f32.s32 	%f61, %r119;
	setp.gt.f32 	%p79, %f1, %f61;
	and.pred  	%p80, %p77, %p79;
	selp.u32 	%r120, 1, 0, %p80;
	add.s32 	%r121, %r1224, 81;
	cvt.rn.f32.s32 	%f62, %r121;
	setp.leu.f32 	%p81, %f1, %f62;
	add.s32 	%r122, %r1224, 82;
	cvt.rn.f32.s32 	%f63, %r122;
	setp.gt.f32 	%p82, %f1, %f63;
	selp.b32 	%r123, 3, 2, %p82;
	selp.b32 	%r124, 0, %r123, %p81;
	add.s32 	%r125, %r1224, 80;
	cvt.rn.f32.s32 	%f64, %r125;
	setp.gt.f32 	%p83, %f1, %f64;
	and.pred  	%p84, %p81, %p83;
	selp.u32 	%r126, 1, 0, %p84;
	add.s32 	%r127, %r124, %r126;
	add.s32 	%r128, %r1224, 85;
	cvt.rn.f32.s32 	%f65, %r128;
	setp.leu.f32 	%p85, %f1, %f65;
	add.s32 	%r129, %r1224, 86;
	cvt.rn.f32.s32 	%f66, %r129;
	setp.gt.f32 	%p86, %f1, %f66;
	add.s32 	%r130, %r1224, 84;
	cvt.rn.f32.s32 	%f67, %r130;
	setp.gt.f32 	%p87, %f1, %f67;
	and.pred  	%p88, %p85, %p87;
	selp.u32 	%r131, 1, 0, %p88;
	add.s32 	%r132, %r1224, 89;
	cvt.rn.f32.s32 	%f68, %r132;
	setp.leu.f32 	%p89, %f1, %f68;
	add.s32 	%r133, %r1224, 90;
	cvt.rn.f32.s32 	%f69, %r133;
	setp.gt.f32 	%p90, %f1, %f69;
	selp.b32 	%r134, 3, 2, %p90;
	selp.b32 	%r135, 0, %r134, %p89;
	add.s32 	%r136, %r1224, 88;
	cvt.rn.f32.s32 	%f70, %r136;
	setp.gt.f32 	%p91, %f1, %f70;
	and.pred  	%p92, %p89, %p91;
	selp.u32 	%r137, 1, 0, %p92;
	add.s32 	%r138, %r135, %r137;
	add.s32 	%r139, %r1224, 93;
	cvt.rn.f32.s32 	%f71, %r139;
	setp.leu.f32 	%p93, %f1, %f71;
	add.s32 	%r140, %r1224, 94;
	cvt.rn.f32.s32 	%f72, %r140;
	setp.gt.f32 	%p94, %f1, %f72;
	add.s32 	%r141, %r1224, 92;
	cvt.rn.f32.s32 	%f73, %r141;
	setp.gt.f32 	%p95, %f1, %f73;
	and.pred  	%p96, %p93, %p95;
	selp.u32 	%r142, 1, 0, %p96;
	add.s32 	%r143, %r1224, 97;
	cvt.rn.f32.s32 	%f74, %r143;
	setp.leu.f32 	%p97, %f1, %f74;
	add.s32 	%r144, %r1224, 98;
	cvt.rn.f32.s32 	%f75, %r144;
	setp.gt.f32 	%p98, %f1, %f75;
	selp.b32 	%r145, 3, 2, %p98;
	selp.b32 	%r146, 0, %r145, %p97;
	add.s32 	%r147, %r1224, 96;
	cvt.rn.f32.s32 	%f76, %r147;
	setp.gt.f32 	%p99, %f1, %f76;
	and.pred  	%p100, %p97, %p99;
	selp.u32 	%r148, 1, 0, %p100;
	add.s32 	%r149, %r146, %r148;
	add.s32 	%r150, %r1224, 101;
	cvt.rn.f32.s32 	%f77, %r150;
	setp.leu.f32 	%p101, %f1, %f77;
	add.s32 	%r151, %r1224, 102;
	cvt.rn.f32.s32 	%f78, %r151;
	setp.gt.f32 	%p102, %f1, %f78;
	add.s32 	%r152, %r1224, 100;
	cvt.rn.f32.s32 	%f79, %r152;
	setp.gt.f32 	%p103, %f1, %f79;
	and.pred  	%p104, %p101, %p103;
	selp.u32 	%r153, 1, 0, %p104;
	add.s32 	%r154, %r1224, 105;
	cvt.rn.f32.s32 	%f80, %r154;
	setp.leu.f32 	%p105, %f1, %f80;
	add.s32 	%r155, %r1224, 106;
	cvt.rn.f32.s32 	%f81, %r155;
	setp.gt.f32 	%p106, %f1, %f81;
	selp.b32 	%r156, 3, 2, %p106;
	selp.b32 	%r157, 0, %r156, %p105;
	add.s32 	%r158, %r1224, 104;
	cvt.rn.f32.s32 	%f82, %r158;
	setp.gt.f32 	%p107, %f1, %f82;
	and.pred  	%p108, %p105, %p107;
	selp.u32 	%r159, 1, 0, %p108;
	add.s32 	%r160, %r157, %r159;
	add.s32 	%r161, %r1224, 109;
	cvt.rn.f32.s32 	%f83, %r161;
	setp.leu.f32 	%p109, %f1, %f83;
	add.s32 	%r162, %r1224, 110;
	cvt.rn.f32.s32 	%f84, %r162;
	setp.gt.f32 	%p110, %f1, %f84;
	add.s32 	%r163, %r1224, 108;
	cvt.rn.f32.s32 	%f85, %r163;
	setp.gt.f32 	%p111, %f1, %f85;
	and.pred  	%p112, %p109, %p111;
	selp.u32 	%r164, 1, 0, %p112;
	add.s32 	%r165, %r1224, 113;
	cvt.rn.f32.s32 	%f86, %r165;
	setp.leu.f32 	%p113, %f1, %f86;
	add.s32 	%r166, %r1224, 114;
	cvt.rn.f32.s32 	%f87, %r166;
	setp.gt.f32 	%p114, %f1, %f87;
	selp.b32 	%r167, 3, 2, %p114;
	selp.b32 	%r168, 0, %r167, %p113;
	add.s32 	%r169, %r1224, 112;
	cvt.rn.f32.s32 	%f88, %r169;
	setp.gt.f32 	%p115, %f1, %f88;
	and.pred  	%p116, %p113, %p115;
	selp.u32 	%r170, 1, 0, %p116;
	add.s32 	%r171, %r168, %r170;
	add.s32 	%r172, %r1224, 117;
	cvt.rn.f32.s32 	%f89, %r172;
	setp.leu.f32 	%p117, %f1, %f89;
	add.s32 	%r173, %r1224, 118;
	cvt.rn.f32.s32 	%f90, %r173;
	setp.gt.f32 	%p118, %f1, %f90;
	add.s32 	%r174, %r1224, 116;
	cvt.rn.f32.s32 	%f91, %r174;
	setp.gt.f32 	%p119, %f1, %f91;
	and.pred  	%p120, %p117, %p119;
	selp.u32 	%r175, 1, 0, %p120;
	add.s32 	%r176, %r1224, 121;
	cvt.rn.f32.s32 	%f92, %r176;
	setp.leu.f32 	%p121, %f1, %f92;
	add.s32 	%r177, %r1224, 122;
	cvt.rn.f32.s32 	%f93, %r177;
	setp.gt.f32 	%p122, %f1, %f93;
	selp.b32 	%r178, 3, 2, %p122;
	selp.b32 	%r179, 0, %r178, %p121;
	add.s32 	%r180, %r1224, 120;
	cvt.rn.f32.s32 	%f94, %r180;
	setp.gt.f32 	%p123, %f1, %f94;
	and.pred  	%p124, %p121, %p123;
	selp.u32 	%r181, 1, 0, %p124;
	add.s32 	%r182, %r179, %r181;
	add.s32 	%r183, %r1224, 125;
	cvt.rn.f32.s32 	%f95, %r183;
	setp.leu.f32 	%p125, %f1, %f95;
	add.s32 	%r184, %r1224, 126;
	cvt.rn.f32.s32 	%f96, %r184;
	setp.gt.f32 	%p126, %f1, %f96;
	add.s32 	%r185, %r1224, 124;
	cvt.rn.f32.s32 	%f97, %r185;
	setp.gt.f32 	%p127, %f1, %f97;
	and.pred  	%p128, %p125, %p127;
	selp.u32 	%r186, 1, 0, %p128;
	add.s32 	%r187, %r1224, 129;
	cvt.rn.f32.s32 	%f98, %r187;
	setp.leu.f32 	%p129, %f1, %f98;
	add.s32 	%r188, %r1224, 130;
	cvt.rn.f32.s32 	%f99, %r188;
	setp.gt.f32 	%p130, %f1, %f99;
	selp.b32 	%r189, 3, 2, %p130;
	selp.b32 	%r190, 0, %r189, %p129;
	add.s32 	%r191, %r1224, 128;
	cvt.rn.f32.s32 	%f100, %r191;
	setp.gt.f32 	%p131, %f1, %f100;
	and.pred  	%p132, %p129, %p131;
	selp.u32 	%r192, 1, 0, %p132;
	add.s32 	%r193, %r190, %r192;
	add.s32 	%r194, %r1224, 133;
	cvt.rn.f32.s32 	%f101, %r194;
	setp.leu.f32 	%p133, %f1, %f101;
	add.s32 	%r195, %r1224, 134;
	cvt.rn.f32.s32 	%f102, %r195;
	setp.gt.f32 	%p134, %f1, %f102;
	add.s32 	%r196, %r1224, 132;
	cvt.rn.f32.s32 	%f103, %r196;
	setp.gt.f32 	%p135, %f1, %f103;
	and.pred  	%p136, %p133, %p135;
	selp.u32 	%r197, 1, 0, %p136;
	add.s32 	%r198, %r1224, 137;
	cvt.rn.f32.s32 	%f104, %r198;
	setp.leu.f32 	%p137, %f1, %f104;
	add.s32 	%r199, %r1224, 138;
	cvt.rn.f32.s32 	%f105, %r199;
	setp.gt.f32 	%p138, %f1, %f105;
	selp.b32 	%r200, 3, 2, %p138;
	selp.b32 	%r201, 0, %r200, %p137;
	add.s32 	%r202, %r1224, 136;
	cvt.rn.f32.s32 	%f106, %r202;
	setp.gt.f32 	%p139, %f1, %f106;
	and.pred  	%p140, %p137, %p139;
	selp.u32 	%r203, 1, 0, %p140;
	add.s32 	%r204, %r201, %r203;
	add.s32 	%r205, %r1224, 141;
	cvt.rn.f32.s32 	%f107, %r205;
	setp.leu.f32 	%p141, %f1, %f107;
	add.s32 	%r206, %r1224, 142;
	cvt.rn.f32.s32 	%f108, %r206;
	setp.gt.f32 	%p142, %f1, %f108;
	add.s32 	%r207, %r1224, 140;
	cvt.rn.f32.s32 	%f109, %r207;
	setp.gt.f32 	%p143, %f1, %f109;
	and.pred  	%p144, %p141, %p143;
	selp.u32 	%r208, 1, 0, %p144;
	add.s32 	%r209, %r1224, 145;
	cvt.rn.f32.s32 	%f110, %r209;
	setp.leu.f32 	%p145, %f1, %f110;
	add.s32 	%r210, %r1224, 146;
	cvt.rn.f32.s32 	%f111, %r210;
	setp.gt.f32 	%p146, %f1, %f111;
	selp.b32 	%r211, 3, 2, %p146;
	selp.b32 	%r212, 0, %r211, %p145;
	add.s32 	%r213, %r1224, 144;
	cvt.rn.f32.s32 	%f112, %r213;
	setp.gt.f32 	%p147, %f1, %f112;
	and.pred  	%p148, %p145, %p147;
	selp.u32 	%r214, 1, 0, %p148;
	add.s32 	%r215, %r212, %r214;
	add.s32 	%r216, %r1224, 149;
	cvt.rn.f32.s32 	%f113, %r216;
	setp.leu.f32 	%p149, %f1, %f113;
	add.s32 	%r217, %r1224, 150;
	cvt.rn.f32.s32 	%f114, %r217;
	setp.gt.f32 	%p150, %f1, %f114;
	add.s32 	%r218, %r1224, 148;
	cvt.rn.f32.s32 	%f115, %r218;
	setp.gt.f32 	%p151, %f1, %f115;
	and.pred  	%p152, %p149, %p151;
	selp.u32 	%r219, 1, 0, %p152;
	add.s32 	%r220, %r1224, 153;
	cvt.rn.f32.s32 	%f116, %r220;
	setp.leu.f32 	%p153, %f1, %f116;
	add.s32 	%r221, %r1224, 154;
	cvt.rn.f32.s32 	%f117, %r221;
	setp.gt.f32 	%p154, %f1, %f117;
	selp.b32 	%r222, 3, 2, %p154;
	selp.b32 	%r223, 0, %r222, %p153;
	add.s32 	%r224, %r1224, 152;
	cvt.rn.f32.s32 	%f118, %r224;
	setp.gt.f32 	%p155, %f1, %f118;
	and.pred  	%p156, %p153, %p155;
	selp.u32 	%r225, 1, 0, %p156;
	add.s32 	%r226, %r223, %r225;
	add.s32 	%r227, %r1224, 157;
	cvt.rn.f32.s32 	%f119, %r227;
	setp.leu.f32 	%p157, %f1, %f119;
	add.s32 	%r228, %r1224, 158;
	cvt.rn.f32.s32 	%f120, %r228;
	setp.gt.f32 	%p158, %f1, %f120;
	add.s32 	%r229, %r1224, 156;
	cvt.rn.f32.s32 	%f121, %r229;
	setp.gt.f32 	%p159, %f1, %f121;
	and.pred  	%p160, %p157, %p159;
	selp.u32 	%r230, 1, 0, %p160;
	add.s32 	%r231, %r1224, 161;
	cvt.rn.f32.s32 	%f122, %r231;
	setp.leu.f32 	%p161, %f1, %f122;
	add.s32 	%r232, %r1224, 162;
	cvt.rn.f32.s32 	%f123, %r232;
	setp.gt.f32 	%p162, %f1, %f123;
	selp.b32 	%r233, 3, 2, %p162;
	selp.b32 	%r234, 0, %r233, %p161;
	add.s32 	%r235, %r1224, 160;
	cvt.rn.f32.s32 	%f124, %r235;
	setp.gt.f32 	%p163, %f1, %f124;
	and.pred  	%p164, %p161, %p163;
	selp.u32 	%r236, 1, 0, %p164;
	add.s32 	%r237, %r234, %r236;
	add.s32 	%r238, %r1224, 165;
	cvt.rn.f32.s32 	%f125, %r238;
	setp.leu.f32 	%p165, %f1, %f125;
	add.s32 	%r239, %r1224, 166;
	cvt.rn.f32.s32 	%f126, %r239;
	setp.gt.f32 	%p166, %f1, %f126;
	add.s32 	%r240, %r1224, 164;
	cvt.rn.f32.s32 	%f127, %r240;
	setp.gt.f32 	%p167, %f1, %f127;
	and.pred  	%p168, %p165, %p167;
	selp.u32 	%r241, 1, 0, %p168;
	add.s32 	%r242, %r1224, 169;
	cvt.rn.f32.s32 	%f128, %r242;
	setp.leu.f32 	%p169, %f1, %f128;
	add.s32 	%r243, %r1224, 170;
	cvt.rn.f32.s32 	%f129, %r243;
	setp.gt.f32 	%p170, %f1, %f129;
	selp.b32 	%r244, 3, 2, %p170;
	selp.b32 	%r245, 0, %r244, %p169;
	add.s32 	%r246, %r1224, 168;
	cvt.rn.f32.s32 	%f130, %r246;
	setp.gt.f32 	%p171, %f1, %f130;
	and.pred  	%p172, %p169, %p171;
	selp.u32 	%r247, 1, 0, %p172;
	add.s32 	%r248, %r245, %r247;
	add.s32 	%r249, %r1224, 173;
	cvt.rn.f32.s32 	%f131, %r249;
	setp.leu.f32 	%p173, %f1, %f131;
	add.s32 	%r250, %r1224, 174;
	cvt.rn.f32.s32 	%f132, %r250;
	setp.gt.f32 	%p174, %f1, %f132;
	add.s32 	%r251, %r1224, 172;
	cvt.rn.f32.s32 	%f133, %r251;
	setp.gt.f32 	%p175, %f1, %f133;
	and.pred  	%p176, %p173, %p175;
	selp.u32 	%r252, 1, 0, %p176;
	add.s32 	%r253, %r1224, 177;
	cvt.rn.f32.s32 	%f134, %r253;
	setp.leu.f32 	%p177, %f1, %f134;
	add.s32 	%r254, %r1224, 178;
	cvt.rn.f32.s32 	%f135, %r254;
	setp.gt.f32 	%p178, %f1, %f135;
	selp.b32 	%r255, 3, 2, %p178;
	selp.b32 	%r256, 0, %r255, %p177;
	add.s32 	%r257, %r1224, 176;
	cvt.rn.f32.s32 	%f136, %r257;
	setp.gt.f32 	%p179, %f1, %f136;
	and.pred  	%p180, %p177, %p179;
	selp.u32 	%r258, 1, 0, %p180;
	add.s32 	%r259, %r256, %r258;
	add.s32 	%r260, %r1224, 181;
	cvt.rn.f32.s32 	%f137, %r260;
	setp.leu.f32 	%p181, %f1, %f137;
	add.s32 	%r261, %r1224, 182;
	cvt.rn.f32.s32 	%f138, %r261;
	setp.gt.f32 	%p182, %f1, %f138;
	add.s32 	%r262, %r1224, 180;
	cvt.rn.f32.s32 	%f139, %r262;
	setp.gt.f32 	%p183, %f1, %f139;
	and.pred  	%p184, %p181, %p183;
	selp.u32 	%r263, 1, 0, %p184;
	add.s32 	%r264, %r1224, 185;
	cvt.rn.f32.s32 	%f140, %r264;
	setp.leu.f32 	%p185, %f1, %f140;
	add.s32 	%r265, %r1224, 186;
	cvt.rn.f32.s32 	%f141, %r265;
	setp.gt.f32 	%p186, %f1, %f141;
	selp.b32 	%r266, 3, 2, %p186;
	selp.b32 	%r267, 0, %r266, %p185;
	add.s32 	%r268, %r1224, 184;
	cvt.rn.f32.s32 	%f142, %r268;
	setp.gt.f32 	%p187, %f1, %f142;
	and.pred  	%p188, %p185, %p187;
	selp.u32 	%r269, 1, 0, %p188;
	add.s32 	%r270, %r267, %r269;
	add.s32 	%r271, %r1224, 189;
	cvt.rn.f32.s32 	%f143, %r271;
	setp.leu.f32 	%p189, %f1, %f143;
	add.s32 	%r272, %r1224, 190;
	cvt.rn.f32.s32 	%f144, %r272;
	setp.gt.f32 	%p190, %f1, %f144;
	add.s32 	%r273, %r1224, 188;
	cvt.rn.f32.s32 	%f145, %r273;
	setp.gt.f32 	%p191, %f1, %f145;
	and.pred  	%p192, %p189, %p191;
	selp.u32 	%r274, 1, 0, %p192;
	add.s32 	%r275, %r1224, 193;
	cvt.rn.f32.s32 	%f146, %r275;
	setp.leu.f32 	%p193, %f1, %f146;
	add.s32 	%r276, %r1224, 194;
	cvt.rn.f32.s32 	%f147, %r276;
	setp.gt.f32 	%p194, %f1, %f147;
	selp.b32 	%r277, 3, 2, %p194;
	selp.b32 	%r278, 0, %r277, %p193;
	add.s32 	%r279, %r1224, 192;
	cvt.rn.f32.s32 	%f148, %r279;
	setp.gt.f32 	%p195, %f1, %f148;
	and.pred  	%p196, %p193, %p195;
	selp.u32 	%r280, 1, 0, %p196;
	add.s32 	%r281, %r278, %r280;
	add.s32 	%r282, %r1224, 197;
	cvt.rn.f32.s32 	%f149, %r282;
	setp.leu.f32 	%p197, %f1, %f149;
	add.s32 	%r283, %r1224, 198;
	cvt.rn.f32.s32 	%f150, %r283;
	setp.gt.f32 	%p198, %f1, %f150;
	add.s32 	%r284, %r1224, 196;
	cvt.rn.f32.s32 	%f151, %r284;
	setp.gt.f32 	%p199, %f1, %f151;
	and.pred  	%p200, %p197, %p199;
	selp.u32 	%r285, 1, 0, %p200;
	add.s32 	%r286, %r1224, 201;
	cvt.rn.f32.s32 	%f152, %r286;
	setp.leu.f32 	%p201, %f1, %f152;
	add.s32 	%r287, %r1224, 202;
	cvt.rn.f32.s32 	%f153, %r287;
	setp.gt.f32 	%p202, %f1, %f153;
	selp.b32 	%r288, 3, 2, %p202;
	selp.b32 	%r289, 0, %r288, %p201;
	add.s32 	%r290, %r1224, 200;
	cvt.rn.f32.s32 	%f154, %r290;
	setp.gt.f32 	%p203, %f1, %f154;
	and.pred  	%p204, %p201, %p203;
	selp.u32 	%r291, 1, 0, %p204;
	add.s32 	%r292, %r289, %r291;
	add.s32 	%r293, %r1224, 205;
	cvt.rn.f32.s32 	%f155, %r293;
	setp.leu.f32 	%p205, %f1, %f155;
	add.s32 	%r294, %r1224, 206;
	cvt.rn.f32.s32 	%f156, %r294;
	setp.gt.f32 	%p206, %f1, %f156;
	add.s32 	%r295, %r1224, 204;
	cvt.rn.f32.s32 	%f157, %r295;
	setp.gt.f32 	%p207, %f1, %f157;
	and.pred  	%p208, %p205, %p207;
	selp.u32 	%r296, 1, 0, %p208;
	add.s32 	%r297, %r1224, 209;
	cvt.rn.f32.s32 	%f158, %r297;
	setp.leu.f32 	%p209, %f1, %f158;
	add.s32 	%r298, %r1224, 210;
	cvt.rn.f32.s32 	%f159, %r298;
	setp.gt.f32 	%p210, %f1, %f159;
	selp.b32 	%r299, 3, 2, %p210;
	selp.b32 	%r300, 0, %r299, %p209;
	add.s32 	%r301, %r1224, 208;
	cvt.rn.f32.s32 	%f160, %r301;
	setp.gt.f32 	%p211, %f1, %f160;
	and.pred  	%p212, %p209, %p211;
	selp.u32 	%r302, 1, 0, %p212;
	add.s32 	%r303, %r300, %r302;
	add.s32 	%r304, %r1224, 213;
	cvt.rn.f32.s32 	%f161, %r304;
	setp.leu.f32 	%p213, %f1, %f161;
	add.s32 	%r305, %r1224, 214;
	cvt.rn.f32.s32 	%f162, %r305;
	setp.gt.f32 	%p214, %f1, %f162;
	add.s32 	%r306, %r1224, 212;
	cvt.rn.f32.s32 	%f163, %r306;
	setp.gt.f32 	%p215, %f1, %f163;
	and.pred  	%p216, %p213, %p215;
	selp.u32 	%r307, 1, 0, %p216;
	add.s32 	%r308, %r1224, 217;
	cvt.rn.f32.s32 	%f164, %r308;
	setp.leu.f32 	%p217, %f1, %f164;
	add.s32 	%r309, %r1224, 218;
	cvt.rn.f32.s32 	%f165, %r309;
	setp.gt.f32 	%p218, %f1, %f165;
	selp.b32 	%r310, 3, 2, %p218;
	selp.b32 	%r311, 0, %r310, %p217;
	add.s32 	%r312, %r1224, 216;
	cvt.rn.f32.s32 	%f166, %r312;
	setp.gt.f32 	%p219, %f1, %f166;
	and.pred  	%p220, %p217, %p219;
	selp.u32 	%r313, 1, 0, %p220;
	add.s32 	%r314, %r311, %r313;
	add.s32 	%r315, %r1224, 221;
	cvt.rn.f32.s32 	%f167, %r315;
	setp.leu.f32 	%p221, %f1, %f167;
	add.s32 	%r316, %r1224, 222;
	cvt.rn.f32.s32 	%f168, %r316;
	setp.gt.f32 	%p222, %f1, %f168;
	add.s32 	%r317, %r1224, 220;
	cvt.rn.f32.s32 	%f169, %r317;
	setp.gt.f32 	%p223, %f1, %f169;
	and.pred  	%p224, %p221, %p223;
	selp.u32 	%r318, 1, 0, %p224;
	add.s32 	%r319, %r1224, 225;
	cvt.rn.f32.s32 	%f170, %r319;
	setp.leu.f32 	%p225, %f1, %f170;
	add.s32 	%r320, %r1224, 226;
	cvt.rn.f32.s32 	%f171, %r320;
	setp.gt.f32 	%p226, %f1, %f171;
	selp.b32 	%r321, 3, 2, %p226;
	selp.b32 	%r322, 0, %r321, %p225;
	add.s32 	%r323, %r1224, 224;
	cvt.rn.f32.s32 	%f172, %r323;
	setp.gt.f32 	%p227, %f1, %f172;
	and.pred  	%p228, %p225, %p227;
	selp.u32 	%r324, 1, 0, %p228;
	add.s32 	%r325, %r322, %r324;
	add.s32 	%r326, %r1224, 229;
	cvt.rn.f32.s32 	%f173, %r326;
	setp.leu.f32 	%p229, %f1, %f173;
	add.s32 	%r327, %r1224, 230;
	cvt.rn.f32.s32 	%f174, %r327;
	setp.gt.f32 	%p230, %f1, %f174;
	add.s32 	%r328, %r1224, 228;
	cvt.rn.f32.s32 	%f175, %r328;
	setp.gt.f32 	%p231, %f1, %f175;
	and.pred  	%p232, %p229, %p231;
	selp.u32 	%r329, 1, 0, %p232;
	add.s32 	%r330, %r1224, 233;
	cvt.rn.f32.s32 	%f176, %r330;
	setp.leu.f32 	%p233, %f1, %f176;
	add.s32 	%r331, %r1224, 234;
	cvt.rn.f32.s32 	%f177, %r331;
	setp.gt.f32 	%p234, %f1, %f177;
	selp.b32 	%r332, 3, 2, %p234;
	selp.b32 	%r333, 0, %r332, %p233;
	add.s32 	%r334, %r1224, 232;
	cvt.rn.f32.s32 	%f178, %r334;
	setp.gt.f32 	%p235, %f1, %f178;
	and.pred  	%p236, %p233, %p235;
	selp.u32 	%r335, 1, 0, %p236;
	add.s32 	%r336, %r333, %r335;
	add.s32 	%r337, %r1224, 237;
	cvt.rn.f32.s32 	%f179, %r337;
	setp.leu.f32 	%p237, %f1, %f179;
	add.s32 	%r338, %r1224, 238;
	cvt.rn.f32.s32 	%f180, %r338;
	setp.gt.f32 	%p238, %f1, %f180;
	add.s32 	%r339, %r1224, 236;
	cvt.rn.f32.s32 	%f181, %r339;
	setp.gt.f32 	%p239, %f1, %f181;
	and.pred  	%p240, %p237, %p239;
	selp.u32 	%r340, 1, 0, %p240;
	add.s32 	%r341, %r1224, 241;
	cvt.rn.f32.s32 	%f182, %r341;
	setp.leu.f32 	%p241, %f1, %f182;
	add.s32 	%r342, %r1224, 242;
	cvt.rn.f32.s32 	%f183, %r342;
	setp.gt.f32 	%p242, %f1, %f183;
	selp.b32 	%r343, 3, 2, %p242;
	selp.b32 	%r344, 0, %r343, %p241;
	add.s32 	%r345, %r1224, 240;
	cvt.rn.f32.s32 	%f184, %r345;
	setp.gt.f32 	%p243, %f1, %f184;
	and.pred  	%p244, %p241, %p243;
	selp.u32 	%r346, 1, 0, %p244;
	add.s32 	%r347, %r344, %r346;
	add.s32 	%r348, %r1224, 245;
	cvt.rn.f32.s32 	%f185, %r348;
	setp.leu.f32 	%p245, %f1, %f185;
	add.s32 	%r349, %r1224, 246;
	cvt.rn.f32.s32 	%f186, %r349;
	setp.gt.f32 	%p246, %f1, %f186;
	add.s32 	%r350, %r1224, 244;
	cvt.rn.f32.s32 	%f187, %r350;
	setp.gt.f32 	%p247, %f1, %f187;
	and.pred  	%p248, %p245, %p247;
	selp.u32 	%r351, 1, 0, %p248;
	add.s32 	%r352, %r1224, 249;
	cvt.rn.f32.s32 	%f188, %r352;
	setp.leu.f32 	%p249, %f1, %f188;
	add.s32 	%r353, %r1224, 250;
	cvt.rn.f32.s32 	%f189, %r353;
	setp.gt.f32 	%p250, %f1, %f189;
	selp.b32 	%r354, 3, 2, %p250;
	selp.b32 	%r355, 0, %r354, %p249;
	add.s32 	%r356, %r1224, 248;
	cvt.rn.f32.s32 	%f190, %r356;
	setp.gt.f32 	%p251, %f1, %f190;
	and.pred  	%p252, %p249, %p251;
	selp.u32 	%r357, 1, 0, %p252;
	add.s32 	%r358, %r355, %r357;
	add.s32 	%r359, %r1224, 253;
	cvt.rn.f32.s32 	%f191, %r359;
	setp.leu.f32 	%p253, %f1, %f191;
	add.s32 	%r360, %r1224, 254;
	cvt.rn.f32.s32 	%f192, %r360;
	setp.gt.f32 	%p254, %f1, %f192;
	add.s32 	%r361, %r1224, 252;
	cvt.rn.f32.s32 	%f193, %r361;
	setp.gt.f32 	%p255, %f1, %f193;
	and.pred  	%p256, %p253, %p255;
	selp.u32 	%r362, 1, 0, %p256;
	add.s32 	%r363, %r1224, 257;
	cvt.rn.f32.s32 	%f194, %r363;
	setp.leu.f32 	%p257, %f1, %f194;
	add.s32 	%r364, %r1224, 258;
	cvt.rn.f32.s32 	%f195, %r364;
	setp.gt.f32 	%p258, %f1, %f195;
	selp.b32 	%r365, 3, 2, %p258;
	selp.b32 	%r366, 0, %r365, %p257;
	add.s32 	%r367, %r1224, 256;
	cvt.rn.f32.s32 	%f196, %r367;
	setp.gt.f32 	%p259, %f1, %f196;
	and.pred  	%p260, %p257, %p259;
	selp.u32 	%r368, 1, 0, %p260;
	add.s32 	%r369, %r366, %r368;
	add.s32 	%r370, %r1224, 261;
	cvt.rn.f32.s32 	%f197, %r370;
	setp.leu.f32 	%p261, %f1, %f197;
	add.s32 	%r371, %r1224, 262;
	cvt.rn.f32.s32 	%f198, %r371;
	setp.gt.f32 	%p262, %f1, %f198;
	add.s32 	%r372, %r1224, 260;
	cvt.rn.f32.s32 	%f199, %r372;
	setp.gt.f32 	%p263, %f1, %f199;
	and.pred  	%p264, %p261, %p263;
	selp.u32 	%r373, 1, 0, %p264;
	add.s32 	%r374, %r1224, 265;
	cvt.rn.f32.s32 	%f200, %r374;
	setp.leu.f32 	%p265, %f1, %f200;
	add.s32 	%r375, %r1224, 266;
	cvt.rn.f32.s32 	%f201, %r375;
	setp.gt.f32 	%p266, %f1, %f201;
	selp.b32 	%r376, 3, 2, %p266;
	selp.b32 	%r377, 0, %r376, %p265;
	add.s32 	%r378, %r1224, 264;
	cvt.rn.f32.s32 	%f202, %r378;
	setp.gt.f32 	%p267, %f1, %f202;
	and.pred  	%p268, %p265, %p267;
	selp.u32 	%r379, 1, 0, %p268;
	add.s32 	%r380, %r377, %r379;
	add.s32 	%r381, %r1224, 269;
	cvt.rn.f32.s32 	%f203, %r381;
	setp.leu.f32 	%p269, %f1, %f203;
	add.s32 	%r382, %r1224, 270;
	cvt.rn.f32.s32 	%f204, %r382;
	setp.gt.f32 	%p270, %f1, %f204;
	add.s32 	%r383, %r1224, 268;
	cvt.rn.f32.s32 	%f205, %r383;
	setp.gt.f32 	%p271, %f1, %f205;
	and.pred  	%p272, %p269, %p271;
	selp.u32 	%r384, 1, 0, %p272;
	add.s32 	%r385, %r1224, 273;
	cvt.rn.f32.s32 	%f206, %r385;
	setp.leu.f32 	%p273, %f1, %f206;
	add.s32 	%r386, %r1224, 274;
	cvt.rn.f32.s32 	%f207, %r386;
	setp.gt.f32 	%p274, %f1, %f207;
	selp.b32 	%r387, 3, 2, %p274;
	selp.b32 	%r388, 0, %r387, %p273;
	add.s32 	%r389, %r1224, 272;
	cvt.rn.f32.s32 	%f208, %r389;
	setp.gt.f32 	%p275, %f1, %f208;
	and.pred  	%p276, %p273, %p275;
	selp.u32 	%r390, 1, 0, %p276;
	add.s32 	%r391, %r388, %r390;
	add.s32 	%r392, %r1224, 277;
	cvt.rn.f32.s32 	%f209, %r392;
	setp.leu.f32 	%p277, %f1, %f209;
	add.s32 	%r393, %r1224, 278;
	cvt.rn.f32.s32 	%f210, %r393;
	setp.gt.f32 	%p278, %f1, %f210;
	add.s32 	%r394, %r1224, 276;
	cvt.rn.f32.s32 	%f211, %r394;
	setp.gt.f32 	%p279, %f1, %f211;
	and.pred  	%p280, %p277, %p279;
	selp.u32 	%r395, 1, 0, %p280;
	add.s32 	%r396, %r1224, 281;
	cvt.rn.f32.s32 	%f212, %r396;
	setp.leu.f32 	%p281, %f1, %f212;
	add.s32 	%r397, %r1224, 282;
	cvt.rn.f32.s32 	%f213, %r397;
	setp.gt.f32 	%p282, %f1, %f213;
	selp.b32 	%r398, 3, 2, %p282;
	selp.b32 	%r399, 0, %r398, %p281;
	add.s32 	%r400, %r1224, 280;
	cvt.rn.f32.s32 	%f214, %r400;
	setp.gt.f32 	%p283, %f1, %f214;
	and.pred  	%p284, %p281, %p283;
	selp.u32 	%r401, 1, 0, %p284;
	add.s32 	%r402, %r399, %r401;
	add.s32 	%r403, %r1224, 285;
	cvt.rn.f32.s32 	%f215, %r403;
	setp.leu.f32 	%p285, %f1, %f215;
	add.s32 	%r404, %r1224, 286;
	cvt.rn.f32.s32 	%f216, %r404;
	setp.gt.f32 	%p286, %f1, %f216;
	add.s32 	%r405, %r1224, 284;
	cvt.rn.f32.s32 	%f217, %r405;
	setp.gt.f32 	%p287, %f1, %f217;
	and.pred  	%p288, %p285, %p287;
	selp.u32 	%r406, 1, 0, %p288;
	add.s32 	%r407, %r1224, 289;
	cvt.rn.f32.s32 	%f218, %r407;
	setp.leu.f32 	%p289, %f1, %f218;
	add.s32 	%r408, %r1224, 290;
	cvt.rn.f32.s32 	%f219, %r408;
	setp.gt.f32 	%p290, %f1, %f219;
	selp.b32 	%r409, 3, 2, %p290;
	selp.b32 	%r410, 0, %r409, %p289;
	add.s32 	%r411, %r1224, 288;
	cvt.rn.f32.s32 	%f220, %r411;
	setp.gt.f32 	%p291, %f1, %f220;
	and.pred  	%p292, %p289, %p291;
	selp.u32 	%r412, 1, 0, %p292;
	add.s32 	%r413, %r410, %r412;
	add.s32 	%r414, %r1224, 293;
	cvt.rn.f32.s32 	%f221, %r414;
	setp.leu.f32 	%p293, %f1, %f221;
	add.s32 	%r415, %r1224, 294;
	cvt.rn.f32.s32 	%f222, %r415;
	setp.gt.f32 	%p294, %f1, %f222;
	add.s32 	%r416, %r1224, 292;
	cvt.rn.f32.s32 	%f223, %r416;
	setp.gt.f32 	%p295, %f1, %f223;
	and.pred  	%p296, %p293, %p295;
	selp.u32 	%r417, 1, 0, %p296;
	add.s32 	%r418, %r1224, 297;
	cvt.rn.f32.s32 	%f224, %r418;
	setp.leu.f32 	%p297, %f1, %f224;
	add.s32 	%r419, %r1224, 298;
	cvt.rn.f32.s32 	%f225, %r419;
	setp.gt.f32 	%p298, %f1, %f225;
	selp.b32 	%r420, 3, 2, %p298;
	selp.b32 	%r421, 0, %r420, %p297;
	add.s32 	%r422, %r1224, 296;
	cvt.rn.f32.s32 	%f226, %r422;
	setp.gt.f32 	%p299, %f1, %f226;
	and.pred  	%p300, %p297, %p299;
	selp.u32 	%r423, 1, 0, %p300;
	add.s32 	%r424, %r421, %r423;
	add.s32 	%r425, %r1224, 301;
	cvt.rn.f32.s32 	%f227, %r425;
	setp.leu.f32 	%p301, %f1, %f227;
	add.s32 	%r426, %r1224, 302;
	cvt.rn.f32.s32 	%f228, %r426;
	setp.gt.f32 	%p302, %f1, %f228;
	add.s32 	%r427, %r1224, 300;
	cvt.rn.f32.s32 	%f229, %r427;
	setp.gt.f32 	%p303, %f1, %f229;
	and.pred  	%p304, %p301, %p303;
	selp.u32 	%r428, 1, 0, %p304;
	add.s32 	%r429, %r1224, 305;
	cvt.rn.f32.s32 	%f230, %r429;
	setp.leu.f32 	%p305, %f1, %f230;
	add.s32 	%r430, %r1224, 306;
	cvt.rn.f32.s32 	%f231, %r430;
	setp.gt.f32 	%p306, %f1, %f231;
	selp.b32 	%r431, 3, 2, %p306;
	selp.b32 	%r432, 0, %r431, %p305;
	add.s32 	%r433, %r1224, 304;
	cvt.rn.f32.s32 	%f232, %r433;
	setp.gt.f32 	%p307, %f1, %f232;
	and.pred  	%p308, %p305, %p307;
	selp.u32 	%r434, 1, 0, %p308;
	add.s32 	%r435, %r432, %r434;
	add.s32 	%r436, %r1224, 309;
	cvt.rn.f32.s32 	%f233, %r436;
	setp.leu.f32 	%p309, %f1, %f233;
	add.s32 	%r437, %r1224, 310;
	cvt.rn.f32.s32 	%f234, %r437;
	setp.gt.f32 	%p310, %f1, %f234;
	add.s32 	%r438, %r1224, 308;
	cvt.rn.f32.s32 	%f235, %r438;
	setp.gt.f32 	%p311, %f1, %f235;
	and.pred  	%p312, %p309, %p311;
	selp.u32 	%r439, 1, 0, %p312;
	add.s32 	%r440, %r1224, 313;
	cvt.rn.f32.s32 	%f236, %r440;
	setp.leu.f32 	%p313, %f1, %f236;
	add.s32 	%r441, %r1224, 314;
	cvt.rn.f32.s32 	%f237, %r441;
	setp.gt.f32 	%p314, %f1, %f237;
	selp.b32 	%r442, 3, 2, %p314;
	selp.b32 	%r443, 0, %r442, %p313;
	add.s32 	%r444, %r1224, 312;
	cvt.rn.f32.s32 	%f238, %r444;
	setp.gt.f32 	%p315, %f1, %f238;
	and.pred  	%p316, %p313, %p315;
	selp.u32 	%r445, 1, 0, %p316;
	add.s32 	%r446, %r443, %r445;
	add.s32 	%r447, %r1224, 317;
	cvt.rn.f32.s32 	%f239, %r447;
	setp.leu.f32 	%p317, %f1, %f239;
	add.s32 	%r448, %r1224, 318;
	cvt.rn.f32.s32 	%f240, %r448;
	setp.gt.f32 	%p318, %f1, %f240;
	add.s32 	%r449, %r1224, 316;
	cvt.rn.f32.s32 	%f241, %r449;
	setp.gt.f32 	%p319, %f1, %f241;
	and.pred  	%p320, %p317, %p319;
	selp.u32 	%r450, 1, 0, %p320;
	add.s32 	%r451, %r1224, 321;
	cvt.rn.f32.s32 	%f242, %r451;
	setp.leu.f32 	%p321, %f1, %f242;
	add.s32 	%r452, %r1224, 322;
	cvt.rn.f32.s32 	%f243, %r452;
	setp.gt.f32 	%p322, %f1, %f243;
	selp.b32 	%r453, 3, 2, %p322;
	selp.b32 	%r454, 0, %r453, %p321;
	add.s32 	%r455, %r1224, 320;
	cvt.rn.f32.s32 	%f244, %r455;
	setp.gt.f32 	%p323, %f1, %f244;
	and.pred  	%p324, %p321, %p323;
	selp.u32 	%r456, 1, 0, %p324;
	add.s32 	%r457, %r454, %r456;
	add.s32 	%r458, %r1224, 325;
	cvt.rn.f32.s32 	%f245, %r458;
	setp.leu.f32 	%p325, %f1, %f245;
	add.s32 	%r459, %r1224, 326;
	cvt.rn.f32.s32 	%f246, %r459;
	setp.gt.f32 	%p326, %f1, %f246;
	add.s32 	%r460, %r1224, 324;
	cvt.rn.f32.s32 	%f247, %r460;
	setp.gt.f32 	%p327, %f1, %f247;
	and.pred  	%p328, %p325, %p327;
	selp.u32 	%r461, 1, 0, %p328;
	add.s32 	%r462, %r1224, 329;
	cvt.rn.f32.s32 	%f248, %r462;
	setp.leu.f32 	%p329, %f1, %f248;
	add.s32 	%r463, %r1224, 330;
	cvt.rn.f32.s32 	%f249, %r463;
	setp.gt.f32 	%p330, %f1, %f249;
	selp.b32 	%r464, 3, 2, %p330;
	selp.b32 	%r465, 0, %r464, %p329;
	add.s32 	%r466, %r1224, 328;
	cvt.rn.f32.s32 	%f250, %r466;
	setp.gt.f32 	%p331, %f1, %f250;
	and.pred  	%p332, %p329, %p331;
	selp.u32 	%r467, 1, 0, %p332;
	add.s32 	%r468, %r465, %r467;
	add.s32 	%r469, %r1224, 333;
	cvt.rn.f32.s32 	%f251, %r469;
	setp.leu.f32 	%p333, %f1, %f251;
	add.s32 	%r470, %r1224, 334;
	cvt.rn.f32.s32 	%f252, %r470;
	setp.gt.f32 	%p334, %f1, %f252;
	add.s32 	%r471, %r1224, 332;
	cvt.rn.f32.s32 	%f253, %r471;
	setp.gt.f32 	%p335, %f1, %f253;
	and.pred  	%p336, %p333, %p335;
	selp.u32 	%r472, 1, 0, %p336;
	add.s32 	%r473, %r1224, 337;
	cvt.rn.f32.s32 	%f254, %r473;
	setp.leu.f32 	%p337, %f1, %f254;
	add.s32 	%r474, %r1224, 338;
	cvt.rn.f32.s32 	%f255, %r474;
	setp.gt.f32 	%p338, %f1, %f255;
	selp.b32 	%r475, 3, 2, %p338;
	selp.b32 	%r476, 0, %r475, %p337;
	add.s32 	%r477, %r1224, 336;
	cvt.rn.f32.s32 	%f256, %r477;
	setp.gt.f32 	%p339, %f1, %f256;
	and.pred  	%p340, %p337, %p339;
	selp.u32 	%r478, 1, 0, %p340;
	add.s32 	%r479, %r476, %r478;
	add.s32 	%r480, %r1224, 341;
	cvt.rn.f32.s32 	%f257, %r480;
	setp.leu.f32 	%p341, %f1, %f257;
	add.s32 	%r481, %r1224, 342;
	cvt.rn.f32.s32 	%f258, %r481;
	setp.gt.f32 	%p342, %f1, %f258;
	add.s32 	%r482, %r1224, 340;
	cvt.rn.f32.s32 	%f259, %r482;
	setp.gt.f32 	%p343, %f1, %f259;
	and.pred  	%p344, %p341, %p343;
	selp.u32 	%r483, 1, 0, %p344;
	add.s32 	%r484, %r1224, 345;
	cvt.rn.f32.s32 	%f260, %r484;
	setp.leu.f32 	%p345, %f1, %f260;
	add.s32 	%r485, %r1224, 346;
	cvt.rn.f32.s32 	%f261, %r485;
	setp.gt.f32 	%p346, %f1, %f261;
	selp.b32 	%r486, 3, 2, %p346;
	selp.b32 	%r487, 0, %r486, %p345;
	add.s32 	%r488, %r1224, 344;
	cvt.rn.f32.s32 	%f262, %r488;
	setp.gt.f32 	%p347, %f1, %f262;
	and.pred  	%p348, %p345, %p347;
	selp.u32 	%r489, 1, 0, %p348;
	add.s32 	%r490, %r487, %r489;
	add.s32 	%r491, %r1224, 349;
	cvt.rn.f32.s32 	%f263, %r491;
	setp.leu.f32 	%p349, %f1, %f263;
	add.s32 	%r492, %r1224, 350;
	cvt.rn.f32.s32 	%f264, %r492;
	setp.gt.f32 	%p350, %f1, %f264;
	add.s32 	%r493, %r1224, 348;
	cvt.rn.f32.s32 	%f265, %r493;
	setp.gt.f32 	%p351, %f1, %f265;
	and.pred  	%p352, %p349, %p351;
	selp.u32 	%r494, 1, 0, %p352;
	add.s32 	%r495, %r1224, 353;
	cvt.rn.f32.s32 	%f266, %r495;
	setp.leu.f32 	%p353, %f1, %f266;
	add.s32 	%r496, %r1224, 354;
	cvt.rn.f32.s32 	%f267, %r496;
	setp.gt.f32 	%p354, %f1, %f267;
	selp.b32 	%r497, 3, 2, %p354;
	selp.b32 	%r498, 0, %r497, %p353;
	add.s32 	%r499, %r1224, 352;
	cvt.rn.f32.s32 	%f268, %r499;
	setp.gt.f32 	%p355, %f1, %f268;
	and.pred  	%p356, %p353, %p355;
	selp.u32 	%r500, 1, 0, %p356;
	add.s32 	%r501, %r498, %r500;
	add.s32 	%r502, %r1224, 357;
	cvt.rn.f32.s32 	%f269, %r502;
	setp.leu.f32 	%p357, %f1, %f269;
	add.s32 	%r503, %r1224, 358;
	cvt.rn.f32.s32 	%f270, %r503;
	setp.gt.f32 	%p358, %f1, %f270;
	add.s32 	%r504, %r1224, 356;
	cvt.rn.f32.s32 	%f271, %r504;
	setp.gt.f32 	%p359, %f1, %f271;
	and.pred  	%p360, %p357, %p359;
	selp.u32 	%r505, 1, 0, %p360;
	add.s32 	%r506, %r1224, 361;
	cvt.rn.f32.s32 	%f272, %r506;
	setp.leu.f32 	%p361, %f1, %f272;
	add.s32 	%r507, %r1224, 362;
	cvt.rn.f32.s32 	%f273, %r507;
	setp.gt.f32 	%p362, %f1, %f273;
	selp.b32 	%r508, 3, 2, %p362;
	selp.b32 	%r509, 0, %r508, %p361;
	add.s32 	%r510, %r1224, 360;
	cvt.rn.f32.s32 	%f274, %r510;
	setp.gt.f32 	%p363, %f1, %f274;
	and.pred  	%p364, %p361, %p363;
	selp.u32 	%r511, 1, 0, %p364;
	add.s32 	%r512, %r509, %r511;
	add.s32 	%r513, %r1224, 365;
	cvt.rn.f32.s32 	%f275, %r513;
	setp.leu.f32 	%p365, %f1, %f275;
	add.s32 	%r514, %r1224, 366;
	cvt.rn.f32.s32 	%f276, %r514;
	setp.gt.f32 	%p366, %f1, %f276;
	add.s32 	%r515, %r1224, 364;
	cvt.rn.f32.s32 	%f277, %r515;
	setp.gt.f32 	%p367, %f1, %f277;
	and.pred  	%p368, %p365, %p367;
	selp.u32 	%r516, 1, 0, %p368;
	add.s32 	%r517, %r1224, 369;
	cvt.rn.f32.s32 	%f278, %r517;
	setp.leu.f32 	%p369, %f1, %f278;
	add.s32 	%r518, %r1224, 370;
	cvt.rn.f32.s32 	%f279, %r518;
	setp.gt.f32 	%p370, %f1, %f279;
	selp.b32 	%r519, 3, 2, %p370;
	selp.b32 	%r520, 0, %r519, %p369;
	add.s32 	%r521, %r1224, 368;
	cvt.rn.f32.s32 	%f280, %r521;
	setp.gt.f32 	%p371, %f1, %f280;
	and.pred  	%p372, %p369, %p371;
	selp.u32 	%r522, 1, 0, %p372;
	add.s32 	%r523, %r520, %r522;
	add.s32 	%r524, %r1224, 373;
	cvt.rn.f32.s32 	%f281, %r524;
	setp.leu.f32 	%p373, %f1, %f281;
	add.s32 	%r525, %r1224, 374;
	cvt.rn.f32.s32 	%f282, %r525;
	setp.gt.f32 	%p374, %f1, %f282;
	add.s32 	%r526, %r1224, 372;
	cvt.rn.f32.s32 	%f283, %r526;
	setp.gt.f32 	%p375, %f1, %f283;
	and.pred  	%p376, %p373, %p375;
	selp.u32 	%r527, 1, 0, %p376;
	add.s32 	%r528, %r1224, 377;
	cvt.rn.f32.s32 	%f284, %r528;
	setp.leu.f32 	%p377, %f1, %f284;
	add.s32 	%r529, %r1224, 378;
	cvt.rn.f32.s32 	%f285, %r529;
	setp.gt.f32 	%p378, %f1, %f285;
	selp.b32 	%r530, 3, 2, %p378;
	selp.b32 	%r531, 0, %r530, %p377;
	add.s32 	%r532, %r1224, 376;
	cvt.rn.f32.s32 	%f286, %r532;
	setp.gt.f32 	%p379, %f1, %f286;
	and.pred  	%p380, %p377, %p379;
	selp.u32 	%r533, 1, 0, %p380;
	add.s32 	%r534, %r531, %r533;
	add.s32 	%r535, %r1224, 381;
	cvt.rn.f32.s32 	%f287, %r535;
	setp.leu.f32 	%p381, %f1, %f287;
	add.s32 	%r536, %r1224, 382;
	cvt.rn.f32.s32 	%f288, %r536;
	setp.gt.f32 	%p382, %f1, %f288;
	add.s32 	%r537, %r1224, 380;
	cvt.rn.f32.s32 	%f289, %r537;
	setp.gt.f32 	%p383, %f1, %f289;
	and.pred  	%p384, %p381, %p383;
	selp.u32 	%r538, 1, 0, %p384;
	add.s32 	%r539, %r1224, 385;
	cvt.rn.f32.s32 	%f290, %r539;
	setp.leu.f32 	%p385, %f1, %f290;
	add.s32 	%r540, %r1224, 386;
	cvt.rn.f32.s32 	%f291, %r540;
	setp.gt.f32 	%p386, %f1, %f291;
	selp.b32 	%r541, 3, 2, %p386;
	selp.b32 	%r542, 0, %r541, %p385;
	add.s32 	%r543, %r1224, 384;
	cvt.rn.f32.s32 	%f292, %r543;
	setp.gt.f32 	%p387, %f1, %f292;
	and.pred  	%p388, %p385, %p387;
	selp.u32 	%r544, 1, 0, %p388;
	add.s32 	%r545, %r542, %r544;
	add.s32 	%r546, %r1224, 389;
	cvt.rn.f32.s32 	%f293, %r546;
	setp.leu.f32 	%p389, %f1, %f293;
	add.s32 	%r547, %r1224, 390;
	cvt.rn.f32.s32 	%f294, %r547;
	setp.gt.f32 	%p390, %f1, %f294;
	add.s32 	%r548, %r1224, 388;
	cvt.rn.f32.s32 	%f295, %r548;
	setp.gt.f32 	%p391, %f1, %f295;
	and.pred  	%p392, %p389, %p391;
	selp.u32 	%r549, 1, 0, %p392;
	add.s32 	%r550, %r1224, 393;
	cvt.rn.f32.s32 	%f296, %r550;
	setp.leu.f32 	%p393, %f1, %f296;
	add.s32 	%r551, %r1224, 394;
	cvt.rn.f32.s32 	%f297, %r551;
	setp.gt.f32 	%p394, %f1, %f297;
	selp.b32 	%r552, 3, 2, %p394;
	selp.b32 	%r553, 0, %r552, %p393;
	add.s32 	%r554, %r1224, 392;
	cvt.rn.f32.s32 	%f298, %r554;
	setp.gt.f32 	%p395, %f1, %f298;
	and.pred  	%p396, %p393, %p395;
	selp.u32 	%r555, 1, 0, %p396;
	add.s32 	%r556, %r553, %r555;
	add.s32 	%r557, %r1224, 397;
	cvt.rn.f32.s32 	%f299, %r557;
	setp.leu.f32 	%p397, %f1, %f299;
	add.s32 	%r558, %r1224, 398;
	cvt.rn.f32.s32 	%f300, %r558;
	setp.gt.f32 	%p398, %f1, %f300;
	add.s32 	%r559, %r1224, 396;
	cvt.rn.f32.s32 	%f301, %r559;
	setp.gt.f32 	%p399, %f1, %f301;
	and.pred  	%p400, %p397, %p399;
	selp.u32 	%r560, 1, 0, %p400;
	add.s32 	%r561, %r1224, 401;
	cvt.rn.f32.s32 	%f302, %r561;
	setp.leu.f32 	%p401, %f1, %f302;
	add.s32 	%r562, %r1224, 402;
	cvt.rn.f32.s32 	%f303, %r562;
	setp.gt.f32 	%p402, %f1, %f303;
	selp.b32 	%r563, 3, 2, %p402;
	selp.b32 	%r564, 0, %r563, %p401;
	add.s32 	%r565, %r1224, 400;
	cvt.rn.f32.s32 	%f304, %r565;
	setp.gt.f32 	%p403, %f1, %f304;
	and.pred  	%p404, %p401, %p403;
	selp.u32 	%r566, 1, 0, %p404;
	add.s32 	%r567, %r564, %r566;
	add.s32 	%r568, %r1224, 405;
	cvt.rn.f32.s32 	%f305, %r568;
	setp.leu.f32 	%p405, %f1, %f305;
	add.s32 	%r569, %r1224, 406;
	cvt.rn.f32.s32 	%f306, %r569;
	setp.gt.f32 	%p406, %f1, %f306;
	add.s32 	%r570, %r1224, 404;
	cvt.rn.f32.s32 	%f307, %r570;
	setp.gt.f32 	%p407, %f1, %f307;
	and.pred  	%p408, %p405, %p407;
	selp.u32 	%r571, 1, 0, %p408;
	add.s32 	%r572, %r1224, 409;
	cvt.rn.f32.s32 	%f308, %r572;
	setp.leu.f32 	%p409, %f1, %f308;
	add.s32 	%r573, %r1224, 410;
	cvt.rn.f32.s32 	%f309, %r573;
	setp.gt.f32 	%p410, %f1, %f309;
	selp.b32 	%r574, 3, 2, %p410;
	selp.b32 	%r575, 0, %r574, %p409;
	add.s32 	%r576, %r1224, 408;
	cvt.rn.f32.s32 	%f310, %r576;
	setp.gt.f32 	%p411, %f1, %f310;
	and.pred  	%p412, %p409, %p411;
	selp.u32 	%r577, 1, 0, %p412;
	add.s32 	%r578, %r575, %r577;
	add.s32 	%r579, %r1224, 413;
	cvt.rn.f32.s32 	%f311, %r579;
	setp.leu.f32 	%p413, %f1, %f311;
	add.s32 	%r580, %r1224, 414;
	cvt.rn.f32.s32 	%f312, %r580;
	setp.gt.f32 	%p414, %f1, %f312;
	add.s32 	%r581, %r1224, 412;
	cvt.rn.f32.s32 	%f313, %r581;
	setp.gt.f32 	%p415, %f1, %f313;
	and.pred  	%p416, %p413, %p415;
	selp.u32 	%r582, 1, 0, %p416;
	add.s32 	%r583, %r1224, 417;
	cvt.rn.f32.s32 	%f314, %r583;
	setp.leu.f32 	%p417, %f1, %f314;
	add.s32 	%r584, %r1224, 418;
	cvt.rn.f32.s32 	%f315, %r584;
	setp.gt.f32 	%p418, %f1, %f315;
	selp.b32 	%r585, 3, 2, %p418;
	selp.b32 	%r586, 0, %r585, %p417;
	add.s32 	%r587, %r1224, 416;
	cvt.rn.f32.s32 	%f316, %r587;
	setp.gt.f32 	%p419, %f1, %f316;
	and.pred  	%p420, %p417, %p419;
	selp.u32 	%r588, 1, 0, %p420;
	add.s32 	%r589, %r586, %r588;
	add.s32 	%r590, %r1224, 421;
	cvt.rn.f32.s32 	%f317, %r590;
	setp.leu.f32 	%p421, %f1, %f317;
	add.s32 	%r591, %r1224, 422;
	cvt.rn.f32.s32 	%f318, %r591;
	setp.gt.f32 	%p422, %f1, %f318;
	add.s32 	%r592, %r1224, 420;
	cvt.rn.f32.s32 	%f319, %r592;
	setp.gt.f32 	%p423, %f1, %f319;
	and.pred  	%p424, %p421, %p423;
	selp.u32 	%r593, 1, 0, %p424;
	add.s32 	%r594, %r1224, 425;
	cvt.rn.f32.s32 	%f320, %r594;
	setp.leu.f32 	%p425, %f1, %f320;
	add.s32 	%r595, %r1224, 426;
	cvt.rn.f32.s32 	%f321, %r595;
	setp.gt.f32 	%p426, %f1, %f321;
	selp.b32 	%r596, 3, 2, %p426;
	selp.b32 	%r597, 0, %r596, %p425;
	add.s32 	%r598, %r1224, 424;
	cvt.rn.f32.s32 	%f322, %r598;
	setp.gt.f32 	%p427, %f1, %f322;
	and.pred  	%p428, %p425, %p427;
	selp.u32 	%r599, 1, 0, %p428;
	add.s32 	%r600, %r597, %r599;
	add.s32 	%r601, %r1224, 429;
	cvt.rn.f32.s32 	%f323, %r601;
	setp.leu.f32 	%p429, %f1, %f323;
	add.s32 	%r602, %r1224, 430;
	cvt.rn.f32.s32 	%f324, %r602;
	setp.gt.f32 	%p430, %f1, %f324;
	add.s32 	%r603, %r1224, 428;
	cvt.rn.f32.s32 	%f325, %r603;
	setp.gt.f32 	%p431, %f1, %f325;
	and.pred  	%p432, %p429, %p431;
	selp.u32 	%r604, 1, 0, %p432;
	add.s32 	%r605, %r1224, 433;
	cvt.rn.f32.s32 	%f326, %r605;
	setp.leu.f32 	%p433, %f1, %f326;
	add.s32 	%r606, %r1224, 434;
	cvt.rn.f32.s32 	%f327, %r606;
	setp.gt.f32 	%p434, %f1, %f327;
	selp.b32 	%r607, 3, 2, %p434;
	selp.b32 	%r608, 0, %r607, %p433;
	add.s32 	%r609, %r1224, 432;
	cvt.rn.f32.s32 	%f328, %r609;
	setp.gt.f32 	%p435, %f1, %f328;
	and.pred  	%p436, %p433, %p435;
	selp.u32 	%r610, 1, 0, %p436;
	add.s32 	%r611, %r608, %r610;
	add.s32 	%r612, %r1224, 437;
	cvt.rn.f32.s32 	%f329, %r612;
	setp.leu.f32 	%p437, %f1, %f329;
	add.s32 	%r613, %r1224, 438;
	cvt.rn.f32.s32 	%f330, %r613;
	setp.gt.f32 	%p438, %f1, %f330;
	add.s32 	%r614, %r1224, 436;
	cvt.rn.f32.s32 	%f331, %r614;
	setp.gt.f32 	%p439, %f1, %f331;
	and.pred  	%p440, %p437, %p439;
	selp.u32 	%r615, 1, 0, %p440;
	add.s32 	%r616, %r1224, 441;
	cvt.rn.f32.s32 	%f332, %r616;
	setp.leu.f32 	%p441, %f1, %f332;
	add.s32 	%r617, %r1224, 442;
	cvt.rn.f32.s32 	%f333, %r617;
	setp.gt.f32 	%p442, %f1, %f333;
	selp.b32 	%r618, 3, 2, %p442;
	selp.b32 	%r619, 0, %r618, %p441;
	add.s32 	%r620, %r1224, 440;
	cvt.rn.f32.s32 	%f334, %r620;
	setp.gt.f32 	%p443, %f1, %f334;
	and.pred  	%p444, %p441, %p443;
	selp.u32 	%r621, 1, 0, %p444;
	add.s32 	%r622, %r619, %r621;
	add.s32 	%r623, %r1224, 445;
	cvt.rn.f32.s32 	%f335, %r623;
	setp.leu.f32 	%p445, %f1, %f335;
	add.s32 	%r624, %r1224, 446;
	cvt.rn.f32.s32 	%f336, %r624;
	setp.gt.f32 	%p446, %f1, %f336;
	add.s32 	%r625, %r1224, 444;
	cvt.rn.f32.s32 	%f337, %r625;
	setp.gt.f32 	%p447, %f1, %f337;
	and.pred  	%p448, %p445, %p447;
	selp.u32 	%r626, 1, 0, %p448;
	add.s32 	%r627, %r1224, 449;
	cvt.rn.f32.s32 	%f338, %r627;
	setp.leu.f32 	%p449, %f1, %f338;
	add.s32 	%r628, %r1224, 450;
	cvt.rn.f32.s32 	%f339, %r628;
	setp.gt.f32 	%p450, %f1, %f339;
	selp.b32 	%r629, 3, 2, %p450;
	selp.b32 	%r630, 0, %r629, %p449;
	add.s32 	%r631, %r1224, 448;
	cvt.rn.f32.s32 	%f340, %r631;
	setp.gt.f32 	%p451, %f1, %f340;
	and.pred  	%p452, %p449, %p451;
	selp.u32 	%r632, 1, 0, %p452;
	add.s32 	%r633, %r630, %r632;
	add.s32 	%r634, %r1224, 453;
	cvt.rn.f32.s32 	%f341, %r634;
	setp.leu.f32 	%p453, %f1, %f341;
	add.s32 	%r635, %r1224, 454;
	cvt.rn.f32.s32 	%f342, %r635;
	setp.gt.f32 	%p454, %f1, %f342;
	add.s32 	%r636, %r1224, 452;
	cvt.rn.f32.s32 	%f343, %r636;
	setp.gt.f32 	%p455, %f1, %f343;
	and.pred  	%p456, %p453, %p455;
	selp.u32 	%r637, 1, 0, %p456;
	add.s32 	%r638, %r1224, 457;
	cvt.rn.f32.s32 	%f344, %r638;
	setp.leu.f32 	%p457, %f1, %f344;
	add.s32 	%r639, %r1224, 458;
	cvt.rn.f32.s32 	%f345, %r639;
	setp.gt.f32 	%p458, %f1, %f345;
	selp.b32 	%r640, 3, 2, %p458;
	selp.b32 	%r641, 0, %r640, %p457;
	add.s32 	%r642, %r1224, 456;
	cvt.rn.f32.s32 	%f346, %r642;
	setp.gt.f32 	%p459, %f1, %f346;
	and.pred  	%p460, %p457, %p459;
	selp.u32 	%r643, 1, 0, %p460;
	add.s32 	%r644, %r641, %r643;
	add.s32 	%r645, %r1224, 461;
	cvt.rn.f32.s32 	%f347, %r645;
	setp.leu.f32 	%p461, %f1, %f347;
	add.s32 	%r646, %r1224, 462;
	cvt.rn.f32.s32 	%f348, %r646;
	setp.gt.f32 	%p462, %f1, %f348;
	add.s32 	%r647, %r1224, 460;
	cvt.rn.f32.s32 	%f349, %r647;
	setp.gt.f32 	%p463, %f1, %f349;
	and.pred  	%p464, %p461, %p463;
	selp.u32 	%r648, 1, 0, %p464;
	add.s32 	%r649, %r1224, 465;
	cvt.rn.f32.s32 	%f350, %r649;
	setp.leu.f32 	%p465, %f1, %f350;
	add.s32 	%r650, %r1224, 466;
	cvt.rn.f32.s32 	%f351, %r650;
	setp.gt.f32 	%p466, %f1, %f351;
	selp.b32 	%r651, 3, 2, %p466;
	selp.b32 	%r652, 0, %r651, %p465;
	add.s32 	%r653, %r1224, 464;
	cvt.rn.f32.s32 	%f352, %r653;
	setp.gt.f32 	%p467, %f1, %f352;
	and.pred  	%p468, %p465, %p467;
	selp.u32 	%r654, 1, 0, %p468;
	add.s32 	%r655, %r652, %r654;
	add.s32 	%r656, %r1224, 469;
	cvt.rn.f32.s32 	%f353, %r656;
	setp.leu.f32 	%p469, %f1, %f353;
	add.s32 	%r657, %r1224, 470;
	cvt.rn.f32.s32 	%f354, %r657;
	setp.gt.f32 	%p470, %f1, %f354;
	add.s32 	%r658, %r1224, 468;
	cvt.rn.f32.s32 	%f355, %r658;
	setp.gt.f32 	%p471, %f1, %f355;
	and.pred  	%p472, %p469, %p471;
	selp.u32 	%r659, 1, 0, %p472;
	add.s32 	%r660, %r1224, 473;
	cvt.rn.f32.s32 	%f356, %r660;
	setp.leu.f32 	%p473, %f1, %f356;
	add.s32 	%r661, %r1224, 474;
	cvt.rn.f32.s32 	%f357, %r661;
	setp.gt.f32 	%p474, %f1, %f357;
	selp.b32 	%r662, 3, 2, %p474;
	selp.b32 	%r663, 0, %r662, %p473;
	add.s32 	%r664, %r1224, 472;
	cvt.rn.f32.s32 	%f358, %r664;
	setp.gt.f32 	%p475, %f1, %f358;
	and.pred  	%p476, %p473, %p475;
	selp.u32 	%r665, 1, 0, %p476;
	add.s32 	%r666, %r663, %r665;
	add.s32 	%r667, %r1224, 477;
	cvt.rn.f32.s32 	%f359, %r667;
	setp.leu.f32 	%p477, %f1, %f359;
	add.s32 	%r668, %r1224, 478;
	cvt.rn.f32.s32 	%f360, %r668;
	setp.gt.f32 	%p478, %f1, %f360;
	add.s32 	%r669, %r1224, 476;
	cvt.rn.f32.s32 	%f361, %r669;
	setp.gt.f32 	%p479, %f1, %f361;
	and.pred  	%p480, %p477, %p479;
	selp.u32 	%r670, 1, 0, %p480;
	add.s32 	%r671, %r1224, 481;
	cvt.rn.f32.s32 	%f362, %r671;
	setp.leu.f32 	%p481, %f1, %f362;
	add.s32 	%r672, %r1224, 482;
	cvt.rn.f32.s32 	%f363, %r672;
	setp.gt.f32 	%p482, %f1, %f363;
	selp.b32 	%r673, 3, 2, %p482;
	selp.b32 	%r674, 0, %r673, %p481;
	add.s32 	%r675, %r1224, 480;
	cvt.rn.f32.s32 	%f364, %r675;
	setp.gt.f32 	%p483, %f1, %f364;
	and.pred  	%p484, %p481, %p483;
	selp.u32 	%r676, 1, 0, %p484;
	add.s32 	%r677, %r674, %r676;
	add.s32 	%r678, %r1224, 485;
	cvt.rn.f32.s32 	%f365, %r678;
	setp.leu.f32 	%p485, %f1, %f365;
	add.s32 	%r679, %r1224, 486;
	cvt.rn.f32.s32 	%f366, %r679;
	setp.gt.f32 	%p486, %f1, %f366;
	add.s32 	%r680, %r1224, 484;
	cvt.rn.f32.s32 	%f367, %r680;
	setp.gt.f32 	%p487, %f1, %f367;
	and.pred  	%p488, %p485, %p487;
	selp.u32 	%r681, 1, 0, %p488;
	add.s32 	%r682, %r1224, 489;
	cvt.rn.f32.s32 	%f368, %r682;
	setp.leu.f32 	%p489, %f1, %f368;
	add.s32 	%r683, %r1224, 490;
	cvt.rn.f32.s32 	%f369, %r683;
	setp.gt.f32 	%p490, %f1, %f369;
	selp.b32 	%r684, 3, 2, %p490;
	selp.b32 	%r685, 0, %r684, %p489;
	add.s32 	%r686, %r1224, 488;
	cvt.rn.f32.s32 	%f370, %r686;
	setp.gt.f32 	%p491, %f1, %f370;
	and.pred  	%p492, %p489, %p491;
	selp.u32 	%r687, 1, 0, %p492;
	add.s32 	%r688, %r685, %r687;
	add.s32 	%r689, %r1224, 493;
	cvt.rn.f32.s32 	%f371, %r689;
	setp.leu.f32 	%p493, %f1, %f371;
	add.s32 	%r690, %r1224, 494;
	cvt.rn.f32.s32 	%f372, %r690;
	setp.gt.f32 	%p494, %f1, %f372;
	add.s32 	%r691, %r1224, 492;
	cvt.rn.f32.s32 	%f373, %r691;
	setp.gt.f32 	%p495, %f1, %f373;
	and.pred  	%p496, %p493, %p495;
	selp.u32 	%r692, 1, 0, %p496;
	add.s32 	%r693, %r1224, 497;
	cvt.rn.f32.s32 	%f374, %r693;
	setp.leu.f32 	%p497, %f1, %f374;
	add.s32 	%r694, %r1224, 498;
	cvt.rn.f32.s32 	%f375, %r694;
	setp.gt.f32 	%p498, %f1, %f375;
	selp.b32 	%r695, 3, 2, %p498;
	selp.b32 	%r696, 0, %r695, %p497;
	add.s32 	%r697, %r1224, 496;
	cvt.rn.f32.s32 	%f376, %r697;
	setp.gt.f32 	%p499, %f1, %f376;
	and.pred  	%p500, %p497, %p499;
	selp.u32 	%r698, 1, 0, %p500;
	add.s32 	%r699, %r696, %r698;
	add.s32 	%r700, %r1224, 501;
	cvt.rn.f32.s32 	%f377, %r700;
	setp.leu.f32 	%p501, %f1, %f377;
	add.s32 	%r701, %r1224, 502;
	cvt.rn.f32.s32 	%f378, %r701;
	setp.gt.f32 	%p502, %f1, %f378;
	add.s32 	%r702, %r1224, 500;
	cvt.rn.f32.s32 	%f379, %r702;
	setp.gt.f32 	%p503, %f1, %f379;
	and.pred  	%p504, %p501, %p503;
	selp.u32 	%r703, 1, 0, %p504;
	add.s32 	%r704, %r1224, 505;
	cvt.rn.f32.s32 	%f380, %r704;
	setp.leu.f32 	%p505, %f1, %f380;
	add.s32 	%r705, %r1224, 506;
	cvt.rn.f32.s32 	%f381, %r705;
	setp.gt.f32 	%p506, %f1, %f381;
	selp.b32 	%r706, 3, 2, %p506;
	selp.b32 	%r707, 0, %r706, %p505;
	add.s32 	%r708, %r1224, 504;
	cvt.rn.f32.s32 	%f382, %r708;
	setp.gt.f32 	%p507, %f1, %f382;
	and.pred  	%p508, %p505, %p507;
	selp.u32 	%r709, 1, 0, %p508;
	add.s32 	%r710, %r707, %r709;
	add.s32 	%r711, %r1224, 509;
	cvt.rn.f32.s32 	%f383, %r711;
	setp.leu.f32 	%p509, %f1, %f383;
	add.s32 	%r712, %r1224, 510;
	cvt.rn.f32.s32 	%f384, %r712;
	setp.gt.f32 	%p510, %f1, %f384;
	add.s32 	%r713, %r1224, 508;
	cvt.rn.f32.s32 	%f385, %r713;
	setp.gt.f32 	%p511, %f1, %f385;
	and.pred  	%p512, %p509, %p511;
	selp.u32 	%r714, 1, 0, %p512;
	add.s32 	%r715, %r1224, 3;
	cvt.rn.f32.s32 	%f386, %r715;
	setp.leu.f32 	%p513, %f1, %f386;
	selp.b32 	%r716, 5, 4, %p8;
	selp.b32 	%r717, %r716, 4, %p6;
	add.s32 	%r718, %r717, %r20;
	selp.b32 	%r719, %r16, %r718, %p513;
	add.s32 	%r720, %r1224, 11;
	cvt.rn.f32.s32 	%f387, %r720;
	setp.leu.f32 	%p514, %f1, %f387;
	selp.b32 	%r721, 7, 6, %p14;
	selp.b32 	%r722, 4, %r721, %p13;
	add.s32 	%r723, %r722, %r32;
	selp.b32 	%r724, %r28, %r723, %p514;
	add.s32 	%r725, %r1224, 19;
	cvt.rn.f32.s32 	%f388, %r725;
	setp.leu.f32 	%p515, %f1, %f388;
	selp.b32 	%r726, 7, 6, %p22;
	selp.b32 	%r727, 4, %r726, %p21;
	add.s32 	%r728, %r727, %r43;
	selp.b32 	%r729, %r39, %r728, %p515;
	add.s32 	%r730, %r1224, 27;
	cvt.rn.f32.s32 	%f389, %r730;
	setp.leu.f32 	%p516, %f1, %f389;
	selp.b32 	%r731, 7, 6, %p30;
	selp.b32 	%r732, 4, %r731, %p29;
	add.s32 	%r733, %r732, %r54;
	selp.b32 	%r734, %r50, %r733, %p516;
	add.s32 	%r735, %r1224, 35;
	cvt.rn.f32.s32 	%f390, %r735;
	setp.leu.f32 	%p517, %f1, %f390;
	selp.b32 	%r736, 7, 6, %p38;
	selp.b32 	%r737, 4, %r736, %p37;
	add.s32 	%r738, %r737, %r65;
	selp.b32 	%r739, %r61, %r738, %p517;
	add.s32 	%r740, %r1224, 43;
	cvt.rn.f32.s32 	%f391, %r740;
	setp.leu.f32 	%p518, %f1, %f391;
	selp.b32 	%r741, 7, 6, %p46;
	selp.b32 	%r742, 4, %r741, %p45;
	add.s32 	%r743, %r742, %r76;
	selp.b32 	%r744, %r72, %r743, %p518;
	add.s32 	%r745, %r1224, 51;
	cvt.rn.f32.s32 	%f392, %r745;
	setp.leu.f32 	%p519, %f1, %f392;
	selp.b32 	%r746, 7, 6, %p54;
	selp.b32 	%r747, 4, %r746, %p53;
	add.s32 	%r748, %r747, %r87;
	selp.b32 	%r749, %r83, %r748, %p519;
	add.s32 	%r750, %r1224, 59;
	cvt.rn.f32.s32 	%f393, %r750;
	setp.leu.f32 	%p520, %f1, %f393;
	selp.b32 	%r751, 7, 6, %p62;
	selp.b32 	%r752, 4, %r751, %p61;
	add.s32 	%r753, %r752, %r98;
	selp.b32 	%r754, %r94, %r753, %p520;
	add.s32 	%r755, %r1224, 67;
	cvt.rn.f32.s32 	%f394, %r755;
	setp.leu.f32 	%p521, %f1, %f394;
	selp.b32 	%r756, 7, 6, %p70;
	selp.b32 	%r757, 4, %r756, %p69;
	add.s32 	%r758, %r757, %r109;
	selp.b32 	%r759, %r105, %r758, %p521;
	add.s32 	%r760, %r1224, 75;
	cvt.rn.f32.s32 	%f395, %r760;
	setp.leu.f32 	%p522, %f1, %f395;
	selp.b32 	%r761, 7, 6, %p78;
	selp.b32 	%r762, 4, %r761, %p77;
	add.s32 	%r763, %r762, %r120;
	selp.b32 	%r764, %r116, %r763, %p522;
	add.s32 	%r765, %r1224, 83;
	cvt.rn.f32.s32 	%f396, %r765;
	setp.leu.f32 	%p523, %f1, %f396;
	selp.b32 	%r766, 7, 6, %p86;
	selp.b32 	%r767, 4, %r766, %p85;
	add.s32 	%r768, %r767, %r131;
	selp.b32 	%r769, %r127, %r768, %p523;
	add.s32 	%r770, %r1224, 91;
	cvt.rn.f32.s32 	%f397, %r770;
	setp.leu.f32 	%p524, %f1, %f397;
	selp.b32 	%r771, 7, 6, %p94;
	selp.b32 	%r772, 4, %r771, %p93;
	add.s32 	%r773, %r772, %r142;
	selp.b32 	%r774, %r138, %r773, %p524;
	add.s32 	%r775, %r1224, 99;
	cvt.rn.f32.s32 	%f398, %r775;
	setp.leu.f32 	%p525, %f1, %f398;
	selp.b32 	%r776, 7, 6, %p102;
	selp.b32 	%r777, 4, %r776, %p101;
	add.s32 	%r778, %r777, %r153;
	selp.b32 	%r779, %r149, %r778, %p525;
	add.s32 	%r780, %r1224, 107;
	cvt.rn.f32.s32 	%f399, %r780;
	setp.leu.f32 	%p526, %f1, %f399;
	selp.b32 	%r781, 7, 6, %p110;
	selp.b32 	%r782, 4, %r781, %p109;
	add.s32 	%r783, %r782, %r164;
	selp.b32 	%r784, %r160, %r783, %p526;
	add.s32 	%r785, %r1224, 115;
	cvt.rn.f32.s32 	%f400, %r785;
	setp.leu.f32 	%p527, %f1, %f400;
	selp.b32 	%r786, 7, 6, %p118;
	selp.b32 	%r787, 4, %r786, %p117;
	add.s32 	%r788, %r787, %r175;
	selp.b32 	%r789, %r171, %r788, %p527;
	add.s32 	%r790, %r1224, 123;
	cvt.rn.f32.s32 	%f401, %r790;
	setp.leu.f32 	%p528, %f1, %f401;
	selp.b32 	%r791, 7, 6, %p126;
	selp.b32 	%r792, 4, %r791, %p125;
	add.s32 	%r793, %r792, %r186;
	selp.b32 	%r794, %r182, %r793, %p528;
	add.s32 	%r795, %r1224, 131;
	cvt.rn.f32.s32 	%f402, %r795;
	setp.leu.f32 	%p529, %f1, %f402;
	selp.b32 	%r796, 7, 6, %p134;
	selp.b32 	%r797, 4, %r796, %p133;
	add.s32 	%r798, %r797, %r197;
	selp.b32 	%r799, %r193, %r798, %p529;
	add.s32 	%r800, %r1224, 139;
	cvt.rn.f32.s32 	%f403, %r800;
	setp.leu.f32 	%p530, %f1, %f403;
	selp.b32 	%r801, 7, 6, %p142;
	selp.b32 	%r802, 4, %r801, %p141;
	add.s32 	%r803, %r802, %r208;
	selp.b32 	%r804, %r204, %r803, %p530;
	add.s32 	%r805, %r1224, 147;
	cvt.rn.f32.s32 	%f404, %r805;
	setp.leu.f32 	%p531, %f1, %f404;
	selp.b32 	%r806, 7, 6, %p150;
	selp.b32 	%r807, 4, %r806, %p149;
	add.s32 	%r808, %r807, %r219;
	selp.b32 	%r809, %r215, %r808, %p531;
	add.s32 	%r810, %r1224, 155;
	cvt.rn.f32.s32 	%f405, %r810;
	setp.leu.f32 	%p532, %f1, %f405;
	selp.b32 	%r811, 7, 6, %p158;
	selp.b32 	%r812, 4, %r811, %p157;
	add.s32 	%r813, %r812, %r230;
	selp.b32 	%r814, %r226, %r813, %p532;
	add.s32 	%r815, %r1224, 163;
	cvt.rn.f32.s32 	%f406, %r815;
	setp.leu.f32 	%p533, %f1, %f406;
	selp.b32 	%r816, 7, 6, %p166;
	selp.b32 	%r817, 4, %r816, %p165;
	add.s32 	%r818, %r817, %r241;
	selp.b32 	%r819, %r237, %r818, %p533;
	add.s32 	%r820, %r1224, 171;
	cvt.rn.f32.s32 	%f407, %r820;
	setp.leu.f32 	%p534, %f1, %f407;
	selp.b32 	%r821, 7, 6, %p174;
	selp.b32 	%r822, 4, %r821, %p173;
	add.s32 	%r823, %r822, %r252;
	selp.b32 	%r824, %r248, %r823, %p534;
	add.s32 	%r825, %r1224, 179;
	cvt.rn.f32.s32 	%f408, %r825;
	setp.leu.f32 	%p535, %f1, %f408;
	selp.b32 	%r826, 7, 6, %p182;
	selp.b32 	%r827, 4, %r826, %p181;
	add.s32 	%r828, %r827, %r263;
	selp.b32 	%r829, %r259, %r828, %p535;
	add.s32 	%r830, %r1224, 187;
	cvt.rn.f32.s32 	%f409, %r830;
	setp.leu.f32 	%p536, %f1, %f409;
	selp.b32 	%r831, 7, 6, %p190;
	selp.b32 	%r832, 4, %r831, %p189;
	add.s32 	%r833, %r832, %r274;
	selp.b32 	%r834, %r270, %r833, %p536;
	add.s32 	%r835, %r1224, 195;
	cvt.rn.f32.s32 	%f410, %r835;
	setp.leu.f32 	%p537, %f1, %f410;
	selp.b32 	%r836, 7, 6, %p198;
	selp.b32 	%r837, 4, %r836, %p197;
	add.s32 	%r838, %r837, %r285;
	selp.b32 	%r839, %r281, %r838, %p537;
	add.s32 	%r840, %r1224, 203;
	cvt.rn.f32.s32 	%f411, %r840;
	setp.leu.f32 	%p538, %f1, %f411;
	selp.b32 	%r841, 7, 6, %p206;
	selp.b32 	%r842, 4, %r841, %p205;
	add.s32 	%r843, %r842, %r296;
	selp.b32 	%r844, %r292, %r843, %p538;
	add.s32 	%r845, %r1224, 211;
	cvt.rn.f32.s32 	%f412, %r845;
	setp.leu.f32 	%p539, %f1, %f412;
	selp.b32 	%r846, 7, 6, %p214;
	selp.b32 	%r847, 4, %r846, %p213;
	add.s32 	%r848, %r847, %r307;
	selp.b32 	%r849, %r303, %r848, %p539;
	add.s32 	%r850, %r1224, 219;
	cvt.rn.f32.s32 	%f413, %r850;
	setp.leu.f32 	%p540, %f1, %f413;
	selp.b32 	%r851, 7, 6, %p222;
	selp.b32 	%r852, 4, %r851, %p221;
	add.s32 	%r853, %r852, %r318;
	selp.b32 	%r854, %r314, %r853, %p540;
	add.s32 	%r855, %r1224, 227;
	cvt.rn.f32.s32 	%f414, %r855;
	setp.leu.f32 	%p541, %f1, %f414;
	selp.b32 	%r856, 7, 6, %p230;
	selp.b32 	%r857, 4, %r856, %p229;
	add.s32 	%r858, %r857, %r329;
	selp.b32 	%r859, %r325, %r858, %p541;
	add.s32 	%r860, %r1224, 235;
	cvt.rn.f32.s32 	%f415, %r860;
	setp.leu.f32 	%p542, %f1, %f415;
	selp.b32 	%r861, 7, 6, %p238;
	selp.b32 	%r862, 4, %r861, %p237;
	add.s32 	%r863, %r862, %r340;
	selp.b32 	%r864, %r336, %r863, %p542;
	add.s32 	%r865, %r1224, 243;
	cvt.rn.f32.s32 	%f416, %r865;
	setp.leu.f32 	%p543, %f1, %f416;
	selp.b32 	%r866, 7, 6, %p246;
	selp.b32 	%r867, 4, %r866, %p245;
	add.s32 	%r868, %r867, %r351;
	selp.b32 	%r869, %r347, %r868, %p543;
	add.s32 	%r870, %r1224, 251;
	cvt.rn.f32.s32 	%f417, %r870;
	setp.leu.f32 	%p544, %f1, %f417;
	selp.b32 	%r871, 7, 6, %p254;
	selp.b32 	%r872, 4, %r871, %p253;
	add.s32 	%r873, %r872, %r362;
	selp.b32 	%r874, %r358, %r873, %p544;
	add.s32 	%r875, %r1224, 259;
	cvt.rn.f32.s32 	%f418, %r875;
	setp.leu.f32 	%p545, %f1, %f418;
	selp.b32 	%r876, 7, 6, %p262;
	selp.b32 	%r877, 4, %r876, %p261;
	add.s32 	%r878, %r877, %r373;
	selp.b32 	%r879, %r369, %r878, %p545;
	add.s32 	%r880, %r1224, 267;
	cvt.rn.f32.s32 	%f419, %r880;
	setp.leu.f32 	%p546, %f1, %f419;
	selp.b32 	%r881, 7, 6, %p270;
	selp.b32 	%r882, 4, %r881, %p269;
	add.s32 	%r883, %r882, %r384;
	selp.b32 	%r884, %r380, %r883, %p546;
	add.s32 	%r885, %r1224, 275;
	cvt.rn.f32.s32 	%f420, %r885;
	setp.leu.f32 	%p547, %f1, %f420;
	selp.b32 	%r886, 7, 6, %p278;
	selp.b32 	%r887, 4, %r886, %p277;
	add.s32 	%r888, %r887, %r395;
	selp.b32 	%r889, %r391, %r888, %p547;
	add.s32 	%r890, %r1224, 283;
	cvt.rn.f32.s32 	%f421, %r890;
	setp.leu.f32 	%p548, %f1, %f421;
	selp.b32 	%r891, 7, 6, %p286;
	selp.b32 	%r892, 4, %r891, %p285;
	add.s32 	%r893, %r892, %r406;
	selp.b32 	%r894, %r402, %r893, %p548;
	add.s32 	%r895, %r1224, 291;
	cvt.rn.f32.s32 	%f422, %r895;
	setp.leu.f32 	%p549, %f1, %f422;
	selp.b32 	%r896, 7, 6, %p294;
	selp.b32 	%r897, 4, %r896, %p293;
	add.s32 	%r898, %r897, %r417;
	selp.b32 	%r899, %r413, %r898, %p549;
	add.s32 	%r900, %r1224, 299;
	cvt.rn.f32.s32 	%f423, %r900;
	setp.leu.f32 	%p550, %f1, %f423;
	selp.b32 	%r901, 7, 6, %p302;
	selp.b32 	%r902, 4, %r901, %p301;
	add.s32 	%r903, %r902, %r428;
	selp.b32 	%r904, %r424, %r903, %p550;
	add.s32 	%r905, %r1224, 307;
	cvt.rn.f32.s32 	%f424, %r905;
	setp.leu.f32 	%p551, %f1, %f424;
	selp.b32 	%r906, 7, 6, %p310;
	selp.b32 	%r907, 4, %r906, %p309;
	add.s32 	%r908, %r907, %r439;
	selp.b32 	%r909, %r435, %r908, %p551;
	add.s32 	%r910, %r1224, 315;
	cvt.rn.f32.s32 	%f425, %r910;
	setp.leu.f32 	%p552, %f1, %f425;
	selp.b32 	%r911, 7, 6, %p318;
	selp.b32 	%r912, 4, %r911, %p317;
	add.s32 	%r913, %r912, %r450;
	selp.b32 	%r914, %r446, %r913, %p552;
	add.s32 	%r915, %r1224, 323;
	cvt.rn.f32.s32 	%f426, %r915;
	setp.leu.f32 	%p553, %f1, %f426;
	selp.b32 	%r916, 7, 6, %p326;
	selp.b32 	%r917, 4, %r916, %p325;
	add.s32 	%r918, %r917, %r461;
	selp.b32 	%r919, %r457, %r918, %p553;
	add.s32 	%r920, %r1224, 331;
	cvt.rn.f32.s32 	%f427, %r920;
	setp.leu.f32 	%p554, %f1, %f427;
	selp.b32 	%r921, 7, 6, %p334;
	selp.b32 	%r922, 4, %r921, %p333;
	add.s32 	%r923, %r922, %r472;
	selp.b32 	%r924, %r468, %r923, %p554;
	add.s32 	%r925, %r1224, 339;
	cvt.rn.f32.s32 	%f428, %r925;
	setp.leu.f32 	%p555, %f1, %f428;
	selp.b32 	%r926, 7, 6, %p342;
	selp.b32 	%r927, 4, %r926, %p341;
	add.s32 	%r928, %r927, %r483;
	selp.b32 	%r929, %r479, %r928, %p555;
	add.s32 	%r930, %r1224, 347;
	cvt.rn.f32.s32 	%f429, %r930;
	setp.leu.f32 	%p556, %f1, %f429;
	selp.b32 	%r931, 7, 6, %p350;
	selp.b32 	%r932, 4, %r931, %p349;
	add.s32 	%r933, %r932, %r494;
	selp.b32 	%r934, %r490, %r933, %p556;
	add.s32 	%r935, %r1224, 355;
	cvt.rn.f32.s32 	%f430, %r935;
	setp.leu.f32 	%p557, %f1, %f430;
	selp.b32 	%r936, 7, 6, %p358;
	selp.b32 	%r937, 4, %r936, %p357;
	add.s32 	%r938, %r937, %r505;
	selp.b32 	%r939, %r501, %r938, %p557;
	add.s32 	%r940, %r1224, 363;
	cvt.rn.f32.s32 	%f431, %r940;
	setp.leu.f32 	%p558, %f1, %f431;
	selp.b32 	%r941, 7, 6, %p366;
	selp.b32 	%r942, 4, %r941, %p365;
	add.s32 	%r943, %r942, %r516;
	selp.b32 	%r944, %r512, %r943, %p558;
	add.s32 	%r945, %r1224, 371;
	cvt.rn.f32.s32 	%f432, %r945;
	setp.leu.f32 	%p559, %f1, %f432;
	selp.b32 	%r946, 7, 6, %p374;
	selp.b32 	%r947, 4, %r946, %p373;
	add.s32 	%r948, %r947, %r527;
	selp.b32 	%r949, %r523, %r948, %p559;
	add.s32 	%r950, %r1224, 379;
	cvt.rn.f32.s32 	%f433, %r950;
	setp.leu.f32 	%p560, %f1, %f433;
	selp.b32 	%r951, 7, 6, %p382;
	selp.b32 	%r952, 4, %r951, %p381;
	add.s32 	%r953, %r952, %r538;
	selp.b32 	%r954, %r534, %r953, %p560;
	add.s32 	%r955, %r1224, 387;
	cvt.rn.f32.s32 	%f434, %r955;
	setp.leu.f32 	%p561, %f1, %f434;
	selp.b32 	%r956, 7, 6, %p390;
	selp.b32 	%r957, 4, %r956, %p389;
	add.s32 	%r958, %r957, %r549;
	selp.b32 	%r959, %r545, %r958, %p561;
	add.s32 	%r960, %r1224, 395;
	cvt.rn.f32.s32 	%f435, %r960;
	setp.leu.f32 	%p562, %f1, %f435;
	selp.b32 	%r961, 7, 6, %p398;
	selp.b32 	%r962, 4, %r961, %p397;
	add.s32 	%r963, %r962, %r560;
	selp.b32 	%r964, %r556, %r963, %p562;
	add.s32 	%r965, %r1224, 403;
	cvt.rn.f32.s32 	%f436, %r965;
	setp.leu.f32 	%p563, %f1, %f436;
	selp.b32 	%r966, 7, 6, %p406;
	selp.b32 	%r967, 4, %r966, %p405;
	add.s32 	%r968, %r967, %r571;
	selp.b32 	%r969, %r567, %r968, %p563;
	add.s32 	%r970, %r1224, 411;
	cvt.rn.f32.s32 	%f437, %r970;
	setp.leu.f32 	%p564, %f1, %f437;
	selp.b32 	%r971, 7, 6, %p414;
	selp.b32 	%r972, 4, %r971, %p413;
	add.s32 	%r973, %r972, %r582;
	selp.b32 	%r974, %r578, %r973, %p564;
	add.s32 	%r975, %r1224, 419;
	cvt.rn.f32.s32 	%f438, %r975;
	setp.leu.f32 	%p565, %f1, %f438;
	selp.b32 	%r976, 7, 6, %p422;
	selp.b32 	%r977, 4, %r976, %p421;
	add.s32 	%r978, %r977, %r593;
	selp.b32 	%r979, %r589, %r978, %p565;
	add.s32 	%r980, %r1224, 427;
	cvt.rn.f32.s32 	%f439, %r980;
	setp.leu.f32 	%p566, %f1, %f439;
	selp.b32 	%r981, 7, 6, %p430;
	selp.b32 	%r982, 4, %r981, %p429;
	add.s32 	%r983, %r982, %r604;
	selp.b32 	%r984, %r600, %r983, %p566;
	add.s32 	%r985, %r1224, 435;
	cvt.rn.f32.s32 	%f440, %r985;
	setp.leu.f32 	%p567, %f1, %f440;
	selp.b32 	%r986, 7, 6, %p438;
	selp.b32 	%r987, 4, %r986, %p437;
	add.s32 	%r988, %r987, %r615;
	selp.b32 	%r989, %r611, %r988, %p567;
	add.s32 	%r990, %r1224, 443;
	cvt.rn.f32.s32 	%f441, %r990;
	setp.leu.f32 	%p568, %f1, %f441;
	selp.b32 	%r991, 7, 6, %p446;
	selp.b32 	%r992, 4, %r991, %p445;
	add.s32 	%r993, %r992, %r626;
	selp.b32 	%r994, %r622, %r993, %p568;
	add.s32 	%r995, %r1224, 451;
	cvt.rn.f32.s32 	%f442, %r995;
	setp.leu.f32 	%p569, %f1, %f442;
	selp.b32 	%r996, 7, 6, %p454;
	selp.b32 	%r997, 4, %r996, %p453;
	add.s32 	%r998, %r997, %r637;
	selp.b32 	%r999, %r633, %r998, %p569;
	add.s32 	%r1000, %r1224, 459;
	cvt.rn.f32.s32 	%f443, %r1000;
	setp.leu.f32 	%p570, %f1, %f443;
	selp.b32 	%r1001, 7, 6, %p462;
	selp.b32 	%r1002, 4, %r1001, %p461;
	add.s32 	%r1003, %r1002, %r648;
	selp.b32 	%r1004, %r644, %r1003, %p570;
	add.s32 	%r1005, %r1224, 467;
	cvt.rn.f32.s32 	%f444, %r1005;
	setp.leu.f32 	%p571, %f1, %f444;
	selp.b32 	%r1006, 7, 6, %p470;
	selp.b32 	%r1007, 4, %r1006, %p469;
	add.s32 	%r1008, %r1007, %r659;
	selp.b32 	%r1009, %r655, %r1008, %p571;
	add.s32 	%r1010, %r1224, 475;
	cvt.rn.f32.s32 	%f445, %r1010;
	setp.leu.f32 	%p572, %f1, %f445;
	selp.b32 	%r1011, 7, 6, %p478;
	selp.b32 	%r1012, 4, %r1011, %p477;
	add.s32 	%r1013, %r1012, %r670;
	selp.b32 	%r1014, %r666, %r1013, %p572;
	add.s32 	%r1015, %r1224, 483;
	cvt.rn.f32.s32 	%f446, %r1015;
	setp.leu.f32 	%p573, %f1, %f446;
	selp.b32 	%r1016, 7, 6, %p486;
	selp.b32 	%r1017, 4, %r1016, %p485;
	add.s32 	%r1018, %r1017, %r681;
	selp.b32 	%r1019, %r677, %r1018, %p573;
	add.s32 	%r1020, %r1224, 491;
	cvt.rn.f32.s32 	%f447, %r1020;
	setp.leu.f32 	%p574, %f1, %f447;
	selp.b32 	%r1021, 7, 6, %p494;
	selp.b32 	%r1022, 4, %r1021, %p493;
	add.s32 	%r1023, %r1022, %r692;
	selp.b32 	%r1024, %r688, %r1023, %p574;
	add.s32 	%r1025, %r1224, 499;
	cvt.rn.f32.s32 	%f448, %r1025;
	setp.leu.f32 	%p575, %f1, %f448;
	selp.b32 	%r1026, 7, 6, %p502;
	selp.b32 	%r1027, 4, %r1026, %p501;
	add.s32 	%r1028, %r1027, %r703;
	selp.b32 	%r1029, %r699, %r1028, %p575;
	add.s32 	%r1030, %r1224, 507;
	cvt.rn.f32.s32 	%f449, %r1030;
	setp.leu.f32 	%p576, %f1, %f449;
	selp.b32 	%r1031, 7, 6, %p510;
	selp.b32 	%r1032, 4, %r1031, %p509;
	add.s32 	%r1033, %r1032, %r714;
	selp.b32 	%r1034, %r710, %r1033, %p576;
	add.s32 	%r1035, %r1224, 7;
	cvt.rn.f32.s32 	%f450, %r1035;
	setp.leu.f32 	%p577, %f1, %f450;
	add.s32 	%r1036, %r724, 8;
	selp.b32 	%r1037, %r719, %r1036, %p577;
	add.s32 	%r1038, %r1224, 23;
	cvt.rn.f32.s32 	%f451, %r1038;
	setp.leu.f32 	%p578, %f1, %f451;
	add.s32 	%r1039, %r734, 8;
	selp.b32 	%r1040, %r729, %r1039, %p578;
	add.s32 	%r1041, %r1224, 39;
	cvt.rn.f32.s32 	%f452, %r1041;
	setp.leu.f32 	%p579, %f1, %f452;
	add.s32 	%r1042, %r744, 8;
	selp.b32 	%r1043, %r739, %r1042, %p579;
	add.s32 	%r1044, %r1224, 55;
	cvt.rn.f32.s32 	%f453, %r1044;
	setp.leu.f32 	%p580, %f1, %f453;
	add.s32 	%r1045, %r754, 8;
	selp.b32 	%r1046, %r749, %r1045, %p580;
	add.s32 	%r1047, %r1224, 71;
	cvt.rn.f32.s32 	%f454, %r1047;
	setp.leu.f32 	%p581, %f1, %f454;
	add.s32 	%r1048, %r764, 8;
	selp.b32 	%r1049, %r759, %r1048, %p581;
	add.s32 	%r1050, %r1224, 87;
	cvt.rn.f32.s32 	%f455, %r1050;
	setp.leu.f32 	%p582, %f1, %f455;
	add.s32 	%r1051, %r774, 8;
	selp.b32 	%r1052, %r769, %r1051, %p582;
	add.s32 	%r1053, %r1224, 103;
	cvt.rn.f32.s32 	%f456, %r1053;
	setp.leu.f32 	%p583, %f1, %f456;
	add.s32 	%r1054, %r784, 8;
	selp.b32 	%r1055, %r779, %r1054, %p583;
	add.s32 	%r1056, %r1224, 119;
	cvt.rn.f32.s32 	%f457, %r1056;
	setp.leu.f32 	%p584, %f1, %f457;
	add.s32 	%r1057, %r794, 8;
	selp.b32 	%r1058, %r789, %r1057, %p584;
	add.s32 	%r1059, %r1224, 135;
	cvt.rn.f32.s32 	%f458, %r1059;
	setp.leu.f32 	%p585, %f1, %f458;
	add.s32 	%r1060, %r804, 8;
	selp.b32 	%r1061, %r799, %r1060, %p585;
	add.s32 	%r1062, %r1224, 151;
	cvt.rn.f32.s32 	%f459, %r1062;
	setp.leu.f32 	%p586, %f1, %f459;
	add.s32 	%r1063, %r814, 8;
	selp.b32 	%r1064, %r809, %r1063, %p586;
	add.s32 	%r1065, %r1224, 167;
	cvt.rn.f32.s32 	%f460, %r1065;
	setp.leu.f32 	%p587, %f1, %f460;
	add.s32 	%r1066, %r824, 8;
	selp.b32 	%r1067, %r819, %r1066, %p587;
	add.s32 	%r1068, %r1224, 183;
	cvt.rn.f32.s32 	%f461, %r1068;
	setp.leu.f32 	%p588, %f1, %f461;
	add.s32 	%r1069, %r834, 8;
	selp.b32 	%r1070, %r829, %r1069, %p588;
	add.s32 	%r1071, %r1224, 199;
	cvt.rn.f32.s32 	%f462, %r1071;
	setp.leu.f32 	%p589, %f1, %f462;
	add.s32 	%r1072, %r844, 8;
	selp.b32 	%r1073, %r839, %r1072, %p589;
	add.s32 	%r1074, %r1224, 215;
	cvt.rn.f32.s32 	%f463, %r1074;
	setp.leu.f32 	%p590, %f1, %f463;
	add.s32 	%r1075, %r854, 8;
	selp.b32 	%r1076, %r849, %r1075, %p590;
	add.s32 	%r1077, %r1224, 231;
	cvt.rn.f32.s32 	%f464, %r1077;
	setp.leu.f32 	%p591, %f1, %f464;
	add.s32 	%r1078, %r864, 8;
	selp.b32 	%r1079, %r859, %r1078, %p591;
	add.s32 	%r1080, %r1224, 247;
	cvt.rn.f32.s32 	%f465, %r1080;
	setp.leu.f32 	%p592, %f1, %f465;
	add.s32 	%r1081, %r874, 8;
	selp.b32 	%r1082, %r869, %r1081, %p592;
	add.s32 	%r1083, %r1224, 263;
	cvt.rn.f32.s32 	%f466, %r1083;
	setp.leu.f32 	%p593, %f1, %f466;
	add.s32 	%r1084, %r884, 8;
	selp.b32 	%r1085, %r879, %r1084, %p593;
	add.s32 	%r1086, %r1224, 279;
	cvt.rn.f32.s32 	%f467, %r1086;
	setp.leu.f32 	%p594, %f1, %f467;
	add.s32 	%r1087, %r894, 8;
	selp.b32 	%r1088, %r889, %r1087, %p594;
	add.s32 	%r1089, %r1224, 295;
	cvt.rn.f32.s32 	%f468, %r1089;
	setp.leu.f32 	%p595, %f1, %f468;
	add.s32 	%r1090, %r904, 8;
	selp.b32 	%r1091, %r899, %r1090, %p595;
	add.s32 	%r1092, %r1224, 311;
	cvt.rn.f32.s32 	%f469, %r1092;
	setp.leu.f32 	%p596, %f1, %f469;
	add.s32 	%r1093, %r914, 8;
	selp.b32 	%r1094, %r909, %r1093, %p596;
	add.s32 	%r1095, %r1224, 327;
	cvt.rn.f32.s32 	%f470, %r1095;
	setp.leu.f32 	%p597, %f1, %f470;
	add.s32 	%r1096, %r924, 8;
	selp.b32 	%r1097, %r919, %r1096, %p597;
	add.s32 	%r1098, %r1224, 343;
	cvt.rn.f32.s32 	%f471, %r1098;
	setp.leu.f32 	%p598, %f1, %f471;
	add.s32 	%r1099, %r934, 8;
	selp.b32 	%r1100, %r929, %r1099, %p598;
	add.s32 	%r1101, %r1224, 359;
	cvt.rn.f32.s32 	%f472, %r1101;
	setp.leu.f32 	%p599, %f1, %f472;
	add.s32 	%r1102, %r944, 8;
	selp.b32 	%r1103, %r939, %r1102, %p599;
	add.s32 	%r1104, %r1224, 375;
	cvt.rn.f32.s32 	%f473, %r1104;
	setp.leu.f32 	%p600, %f1, %f473;
	add.s32 	%r1105, %r954, 8;
	selp.b32 	%r1106, %r949, %r1105, %p600;
	add.s32 	%r1107, %r1224, 391;
	cvt.rn.f32.s32 	%f474, %r1107;
	setp.leu.f32 	%p601, %f1, %f474;
	add.s32 	%r1108, %r964, 8;
	selp.b32 	%r1109, %r959, %r1108, %p601;
	add.s32 	%r1110, %r1224, 407;
	cvt.rn.f32.s32 	%f475, %r1110;
	setp.leu.f32 	%p602, %f1, %f475;
	add.s32 	%r1111, %r974, 8;
	selp.b32 	%r1112, %r969, %r1111, %p602;
	add.s32 	%r1113, %r1224, 423;
	cvt.rn.f32.s32 	%f476, %r1113;
	setp.leu.f32 	%p603, %f1, %f476;
	add.s32 	%r1114, %r984, 8;
	selp.b32 	%r1115, %r979, %r1114, %p603;
	add.s32 	%r1116, %r1224, 439;
	cvt.rn.f32.s32 	%f477, %r1116;
	setp.leu.f32 	%p604, %f1, %f477;
	add.s32 	%r1117, %r994, 8;
	selp.b32 	%r1118, %r989, %r1117, %p604;
	add.s32 	%r1119, %r1224, 455;
	cvt.rn.f32.s32 	%f478, %r1119;
	setp.leu.f32 	%p605, %f1, %f478;
	add.s32 	%r1120, %r1004, 8;
	selp.b32 	%r1121, %r999, %r1120, %p605;
	add.s32 	%r1122, %r1224, 471;
	cvt.rn.f32.s32 	%f479, %r1122;
	setp.leu.f32 	%p606, %f1, %f479;
	add.s32 	%r1123, %r1014, 8;
	selp.b32 	%r1124, %r1009, %r1123, %p606;
	add.s32 	%r1125, %r1224, 487;
	cvt.rn.f32.s32 	%f480, %r1125;
	setp.leu.f32 	%p607, %f1, %f480;
	add.s32 	%r1126, %r1024, 8;
	selp.b32 	%r1127, %r1019, %r1126, %p607;
	add.s32 	%r1128, %r1224, 503;
	cvt.rn.f32.s32 	%f481, %r1128;
	setp.leu.f32 	%p608, %f1, %f481;
	add.s32 	%r1129, %r1034, 8;
	selp.b32 	%r1130, %r1029, %r1129, %p608;
	add.s32 	%r1131, %r1224, 15;
	cvt.rn.f32.s32 	%f482, %r1131;
	setp.leu.f32 	%p609, %f1, %f482;
	add.s32 	%r1132, %r1040, 16;
	selp.b32 	%r1133, %r1037, %r1132, %p609;
	add.s32 	%r1134, %r1224, 47;
	cvt.rn.f32.s32 	%f483, %r1134;
	setp.leu.f32 	%p610, %f1, %f483;
	add.s32 	%r1135, %r1046, 16;
	selp.b32 	%r1136, %r1043, %r1135, %p610;
	add.s32 	%r1137, %r1224, 79;
	cvt.rn.f32.s32 	%f484, %r1137;
	setp.leu.f32 	%p611, %f1, %f484;
	add.s32 	%r1138, %r1052, 16;
	selp.b32 	%r1139, %r1049, %r1138, %p611;
	add.s32 	%r1140, %r1224, 111;
	cvt.rn.f32.s32 	%f485, %r1140;
	setp.leu.f32 	%p612, %f1, %f485;
	add.s32 	%r1141, %r1058, 16;
	selp.b32 	%r1142, %r1055, %r1141, %p612;
	add.s32 	%r1143, %r1224, 143;
	cvt.rn.f32.s32 	%f486, %r1143;
	setp.leu.f32 	%p613, %f1, %f486;
	add.s32 	%r1144, %r1064, 16;
	selp.b32 	%r1145, %r1061, %r1144, %p613;
	add.s32 	%r1146, %r1224, 175;
	cvt.rn.f32.s32 	%f487, %r1146;
	setp.leu.f32 	%p614, %f1, %f487;
	add.s32 	%r1147, %r1070, 16;
	selp.b32 	%r1148, %r1067, %r1147, %p614;
	add.s32 	%r1149, %r1224, 207;
	cvt.rn.f32.s32 	%f488, %r1149;
	setp.leu.f32 	%p615, %f1, %f488;
	add.s32 	%r1150, %r1076, 16;
	selp.b32 	%r1151, %r1073, %r1150, %p615;
	add.s32 	%r1152, %r1224, 239;
	cvt.rn.f32.s32 	%f489, %r1152;
	setp.leu.f32 	%p616, %f1, %f489;
	add.s32 	%r1153, %r1082, 16;
	selp.b32 	%r1154, %r1079, %r1153, %p616;
	add.s32 	%r1155, %r1224, 271;
	cvt.rn.f32.s32 	%f490, %r1155;
	setp.leu.f32 	%p617, %f1, %f490;
	add.s32 	%r1156, %r1088, 16;
	selp.b32 	%r1157, %r1085, %r1156, %p617;
	add.s32 	%r1158, %r1224, 303;
	cvt.rn.f32.s32 	%f491, %r1158;
	setp.leu.f32 	%p618, %f1, %f491;
	add.s32 	%r1159, %r1094, 16;
	selp.b32 	%r1160, %r1091, %r1159, %p618;
	add.s32 	%r1161, %r1224, 335;
	cvt.rn.f32.s32 	%f492, %r1161;
	setp.leu.f32 	%p619, %f1, %f492;
	add.s32 	%r1162, %r1100, 16;
	selp.b32 	%r1163, %r1097, %r1162, %p619;
	add.s32 	%r1164, %r1224, 367;
	cvt.rn.f32.s32 	%f493, %r1164;
	setp.leu.f32 	%p620, %f1, %f493;
	add.s32 	%r1165, %r1106, 16;
	selp.b32 	%r1166, %r1103, %r1165, %p620;
	add.s32 	%r1167, %r1224, 399;
	cvt.rn.f32.s32 	%f494, %r1167;
	setp.leu.f32 	%p621, %f1, %f494;
	add.s32 	%r1168, %r1112, 16;
	selp.b32 	%r1169, %r1109, %r1168, %p621;
	add.s32 	%r1170, %r1224, 431;
	cvt.rn.f32.s32 	%f495, %r1170;
	setp.leu.f32 	%p622, %f1, %f495;
	add.s32 	%r1171, %r1118, 16;
	selp.b32 	%r1172, %r1115, %r1171, %p622;
	add.s32 	%r1173, %r1224, 463;
	cvt.rn.f32.s32 	%f496, %r1173;
	setp.leu.f32 	%p623, %f1, %f496;
	add.s32 	%r1174, %r1124, 16;
	selp.b32 	%r1175, %r1121, %r1174, %p623;
	add.s32 	%r1176, %r1224, 495;
	cvt.rn.f32.s32 	%f497, %r1176;
	setp.leu.f32 	%p624, %f1, %f497;
	add.s32 	%r1177, %r1130, 16;
	selp.b32 	%r1178, %r1127, %r1177, %p624;
	add.s32 	%r1179, %r1224, 31;
	cvt.rn.f32.s32 	%f498, %r1179;
	setp.leu.f32 	%p625, %f1, %f498;
	add.s32 	%r1180, %r1136, 32;
	selp.b32 	%r1181, %r1133, %r1180, %p625;
	add.s32 	%r1182, %r1224, 95;
	cvt.rn.f32.s32 	%f499, %r1182;
	setp.leu.f32 	%p626, %f1, %f499;
	add.s32 	%r1183, %r1142, 32;
	selp.b32 	%r1184, %r1139, %r1183, %p626;
	add.s32 	%r1185, %r1224, 159;
	cvt.rn.f32.s32 	%f500, %r1185;
	setp.leu.f32 	%p627, %f1, %f500;
	add.s32 	%r1186, %r1148, 32;
	selp.b32 	%r1187, %r1145, %r1186, %p627;
	add.s32 	%r1188, %r1224, 223;
	cvt.rn.f32.s32 	%f501, %r1188;
	setp.leu.f32 	%p628, %f1, %f501;
	add.s32 	%r1189, %r1154, 32;
	selp.b32 	%r1190, %r1151, %r1189, %p628;
	add.s32 	%r1191, %r1224, 287;
	cvt.rn.f32.s32 	%f502, %r1191;
	setp.leu.f32 	%p629, %f1, %f502;
	add.s32 	%r1192, %r1160, 32;
	selp.b32 	%r1193, %r1157, %r1192, %p629;
	add.s32 	%r1194, %r1224, 351;
	cvt.rn.f32.s32 	%f503, %r1194;
	setp.leu.f32 	%p630, %f1, %f503;
	add.s32 	%r1195, %r1166, 32;
	selp.b32 	%r1196, %r1163, %r1195, %p630;
	add.s32 	%r1197, %r1224, 415;
	cvt.rn.f32.s32 	%f504, %r1197;
	setp.leu.f32 	%p631, %f1, %f504;
	add.s32 	%r1198, %r1172, 32;
	selp.b32 	%r1199, %r1169, %r1198, %p631;
	add.s32 	%r1200, %r1224, 479;
	cvt.rn.f32.s32 	%f505, %r1200;
	setp.leu.f32 	%p632, %f1, %f505;
	add.s32 	%r1201, %r1178, 32;
	selp.b32 	%r1202, %r1175, %r1201, %p632;
	add.s32 	%r1203, %r1224, 63;
	cvt.rn.f32.s32 	%f506, %r1203;
	setp.leu.f32 	%p633, %f1, %f506;
	add.s32 	%r1204, %r1184, 64;
	selp.b32 	%r1205, %r1181, %r1204, %p633;
	add.s32 	%r1206, %r1224, 191;
	cvt.rn.f32.s32 	%f507, %r1206;
	setp.leu.f32 	%p634, %f1, %f507;
	add.s32 	%r1207, %r1190, 64;
	selp.b32 	%r1208, %r1187, %r1207, %p634;
	add.s32 	%r1209, %r1224, 319;
	cvt.rn.f32.s32 	%f508, %r1209;
	setp.leu.f32 	%p635, %f1, %f508;
	add.s32 	%r1210, %r1196, 64;
	selp.b32 	%r1211, %r1193, %r1210, %p635;
	add.s32 	%r1212, %r1224, 447;
	cvt.rn.f32.s32 	%f509, %r1212;
	setp.leu.f32 	%p636, %f1, %f509;
	add.s32 	%r1213, %r1202, 64;
	selp.b32 	%r1214, %r1199, %r1213, %p636;
	add.s32 	%r1215, %r1224, 127;
	cvt.rn.f32.s32 	%f510, %r1215;
	setp.leu.f32 	%p637, %f1, %f510;
	add.s32 	%r1216, %r1208, 128;
	selp.b32 	%r1217, %r1205, %r1216, %p637;
	add.s32 	%r1218, %r1224, 383;
	cvt.rn.f32.s32 	%f511, %r1218;
	setp.leu.f32 	%p638, %f1, %f511;
	add.s32 	%r1219, %r1214, 128;
	selp.b32 	%r1220, %r1211, %r1219, %p638;
	add.s32 	%r1221, %r1224, 255;
	cvt.rn.f32.s32 	%f512, %r1221;
	setp.leu.f32 	%p639, %f1, %f512;
	add.s32 	%r1222, %r1220, 256;
	selp.b32 	%r1223, %r1217, %r1222, %p639;
	cvt.rn.f32.u32 	%f513, %r1223;
	add.s64 	%rd7, %rd4, %rd5;
	st.global.f32 	[%rd7], %f513;
$L__BB0_2:
	ret;

}


// ===== COMPILED SASS (sm_100) =====

	.target	sm_100

	.elftype	@"ET_EXEC"


//--------------------- .note.nv.tkinfo           --------------------------
	.section	.note.nv.tkinfo,"",@"SHT_NOTE"
	.sectionflags	@"SHF_NOTE_NV_TKINFO"
	.tkinfo
        /*0018*/ 	.word	0x00000002
        /*0030*/ 	.string	""
        /*0030*/ 	.string	"ptxas"
        /*0030*/ 	.string	"Cuda compilation tools, release 13.0, V13.0.88"
        /*0030*/ 	.string	"Build cuda_13.0.r13.0/compiler.36424714_0"
        /*0030*/ 	.string	"-arch sm_100 -m 64 "



//--------------------- .note.nv.cuinfo           --------------------------
	.section	.note.nv.cuinfo,"",@"SHT_NOTE"
	.sectionflags	@"SHF_NOTE_NV_CUINFO"
        /*0018*/ 	.short	0x0002
        /*001a*/ 	.short	0x0064
        /*001c*/ 	.short	0x0082
	.zero		2


//--------------------- .nv.info                  --------------------------
	.section	.nv.info,"",@"SHT_CUDA_INFO"
	.align	4


	//----- nvinfo : EIATTR_REGCOUNT
	.align		4
        /*0000*/ 	.byte	0x04, 0x2f
        /*0002*/ 	.short	(.L_1 - .L_0)
	.align		4
.L_0:
        /*0004*/ 	.word	index@(_Z9RF_kernelPfiiS_)
        /*0008*/ 	.word	0x00000048


	//----- nvinfo : EIATTR_FRAME_SIZE
	.align		4
.L_1:
        /*000c*/ 	.byte	0x04, 0x11
        /*000e*/ 	.short	(.L_3 - .L_2)
	.align		4
.L_2:
        /*0010*/ 	.word	index@(_Z9RF_kernelPfiiS_)
        /*0014*/ 	.word	0x00000000


	//----- nvinfo : EIATTR_MIN_STACK_SIZE
	.align		4
.L_3:
        /*0018*/ 	.byte	0x04, 0x12
        /*001a*/ 	.short	(.L_5 - .L_4)
	.align		4
.L_4:
        /*001c*/ 	.word	index@(_Z9RF_kernelPfiiS_)
        /*0020*/ 	.word	0x00000000
.L_5:


//--------------------- .nv.compat                --------------------------
	.section	.nv.compat,"",@"SHT_CUDA_COMPAT_INFO"
	.align	4
        /*0000*/ 	.byte	0x02, 0x09, 0x00, 0x00, 0x02, 0x02, 0x01, 0x00, 0x02, 0x05, 0x05, 0x00, 0x03, 0x07, 0x01, 0x01
        /*0010*/ 	.byte	0x02, 0x03, 0x00, 0x00, 0x02, 0x06, 0x01, 0x00, 0x04, 0x0b, 0x08, 0x00, 0x09, 0x00, 0x00, 0x00
        /*0020*/ 	.byte	0x00, 0x00, 0x00, 0x00


//--------------------- .nv.info._Z9RF_kernelPfiiS_ --------------------------
	.section	.nv.info._Z9RF_kernelPfiiS_,"",@"SHT_CUDA_INFO"
	.sectionflags	@""
	.align	4


	//----- nvinfo : EIATTR_CUDA_API_VERSION
	.align		4
        /*0000*/ 	.byte	0x04, 0x37
        /*0002*/ 	.short	(.L_7 - .L_6)
.L_6:
        /*0004*/ 	.word	0x00000082


	//----- nvinfo : EIATTR_KPARAM_INFO
	.align		4
.L_7:
        /*0008*/ 	.byte	0x04, 0x17
        /*000a*/ 	.short	(.L_9 - .L_8)
.L_8:
        /*000c*/ 	.word	0x00000000
        /*0010*/ 	.short	0x0003
        /*0012*/ 	.short	0x0010
        /*0014*/ 	.byte	0x00, 0xf5, 0x21, 0x00


	//----- nvinfo : EIATTR_KPARAM_INFO
	.align		4
.L_9:
        /*0018*/ 	.byte	0x04, 0x17
        /*001a*/ 	.short	(.L_11 - .L_10)
.L_10:
        /*001c*/ 	.word	0x00000000
        /*0020*/ 	.short	0x0002
        /*0022*/ 	.short	0x000c
        /*0024*/ 	.byte	0x00, 0xf0, 0x11, 0x00


	//----- nvinfo : EIATTR_KPARAM_INFO
	.align		4
.L_11:
        /*0028*/ 	.byte	0x04, 0x17
        /*002a*/ 	.short	(.L_13 - .L_12)
.L_12:
        /*002c*/ 	.word	0x00000000
        /*0030*/ 	.short	0x0001
        /*0032*/ 	.short	0x0008
        /*0034*/ 	.byte	0x00, 0xf0, 0x11, 0x00


	//----- nvinfo : EIATTR_KPARAM_INFO
	.align		4
.L_13:
        /*0038*/ 	.byte	0x04, 0x17
        /*003a*/ 	.short	(.L_15 - .L_14)
.L_14:
        /*003c*/ 	.word	0x00000000
        /*0040*/ 	.short	0x0000
        /*0042*/ 	.short	0x0000
        /*0044*/ 	.byte	0x00, 0xf5, 0x21, 0x00


	//----- nvinfo : EIATTR_SPARSE_MMA_MASK
	.align		4
.L_15:
        /*0048*/ 	.byte	0x03, 0x50
        /*004a*/ 	.short	0x0000


	//----- nvinfo : EIATTR_MAXREG_COUNT
	.align		4
        /*004c*/ 	.byte	0x03, 0x1b
        /*004e*/ 	.short	0x00ff


	//----- nvinfo : EIATTR_MERCURY_ISA_VERSION
	.align		4
        /*0050*/ 	.byte	0x03, 0x5f
        /*0052*/ 	.short	0x0101


	//----- nvinfo : EIATTR_VRC_CTA_INIT_COUNT
	.align		4
        /*0054*/ 	.byte	0x02, 0x4a
	.zero		1
	.zero		1


	//----- nvinfo : EIATTR_EXIT_INSTR_OFFSETS
	.align		4
        /*0058*/ 	.byte	0x04, 0x1c
        /*005a*/ 	.short	(.L_17 - .L_16)


	//   ....[0]....
.L_16:
        /*005c*/ 	.word	0x00000070


	//   ....[1]....
        /*0060*/ 	.word	0x00008520


	//----- nvinfo : EIATTR_CBANK_PARAM_SIZE
	.align		4
.L_17:
        /*0064*/ 	.byte	0x03, 0x19
        /*0066*/ 	.short	0x0018


	//----- nvinfo : EIATTR_PARAM_CBANK
	.align		4
        /*0068*/ 	.byte	0x04, 0x0a
        /*006a*/ 	.short	(.L_19 - .L_18)
	.align		4
.L_18:
        /*006c*/ 	.word	index@(.nv.constant0._Z9RF_kernelPfiiS_)
        /*0070*/ 	.short	0x0380
        /*0072*/ 	.short	0x0018


	//----- nvinfo : EIATTR_SW_WAR
	.align		4
.L_19:
        /*0074*/ 	.byte	0x04, 0x36
        /*0076*/ 	.short	(.L_21 - .L_20)
.L_20:
        /*0078*/ 	.word	0x00000008
.L_21:


//--------------------- .nv.callgraph             --------------------------
	.section	.nv.callgraph,"",@"SHT_CUDA_CALLGRAPH"
	.align	4
	.sectionentsize	8
	.align		4
        /*0000*/ 	.word	0x00000000
	.align		4
        /*0004*/ 	.word	0xffffffff
	.align		4
        /*0008*/ 	.word	0x00000000
	.align		4
        /*000c*/ 	.word	0xfffffffe
	.align		4
        /*0010*/ 	.word	0x00000000
	.align		4
        /*0014*/ 	.word	0xfffffffd
	.align		4
        /*0018*/ 	.word	0x00000000
	.align		4
        /*001c*/ 	.word	0xfffffffc


//--------------------- .text._Z9RF_kernelPfiiS_  --------------------------
	.section	.text._Z9RF_kernelPfiiS_,"ax",@progbits
	.align	128
        .global         _Z9RF_kernelPfiiS_
        .type           _Z9RF_kernelPfiiS_,@function
        .size           _Z9RF_kernelPfiiS_,(.L_x_1 - _Z9RF_kernelPfiiS_)
        .other          _Z9RF_kernelPfiiS_,@"STO_CUDA_ENTRY STV_DEFAULT"
_Z9RF_kernelPfiiS_:
.text._Z9RF_kernelPfiiS_:
[----:B------:R-:W-:Y:S01]  /*0000*/  LDC R1, c[0x0][0x37c] ;  /* 0x0000df00ff017b82 */ /* 0x000fe20000000800 */
[----:B------:R-:W0:Y:S07]  /*0010*/  S2R R3, SR_TID.X ;  /* 0x0000000000037919 */ /* 0x000e2e0000002100 */
[----:B------:R-:W0:Y:S01]  /*0020*/  S2UR UR5, SR_CTAID.X ;  /* 0x00000000000579c3 */ /* 0x000e220000002500 */
[----:B------:R-:W1:Y:S07]  /*0030*/  LDCU UR4, c[0x0][0x388] ;  /* 0x00007100ff0477ac */ /* 0x000e6e0008000800 */
[----:B------:R-:W0:Y:S02]  /*0040*/  LDC R0, c[0x0][0x360] ;  /* 0x0000d800ff007b82 */ /* 0x000e240000000800 */
[----:B0-----:R-:W-:-:S05]  /*0050*/  IMAD R0, R0, UR5, R3 ;  /* 0x0000000500007c24 */ /* 0x001fca000f8e0203 */
[----:B-1----:R-:W-:-:S13]  /*0060*/  ISETP.GE.AND P0, PT, R0, UR4, PT ;  /* 0x0000000400007c0c */ /* 0x002fda000bf06270 */
[----:B------:R-:W-:Y:S05]  /*0070*/  @P0 EXIT ;  /* 0x000000000000094d */ /* 0x000fea0003800000 */
[----:B------:R-:W0:Y:S01]  /*0080*/  LDC R10, c[0x0][0x360] ;  /* 0x0000d800ff0a7b82 */ /* 0x000e220000000800 */
[----:B------:R-:W1:Y:S01]  /*0090*/  LDCU.64 UR6, c[0x0][0x358] ;  /* 0x00006b00ff0677ac */ /* 0x000e620008000a00 */
[----:B------:R-:W2:Y:S06]  /*00a0*/  LDCU UR4, c[0x0][0x38c] ;  /* 0x00007180ff0477ac */ /* 0x000eac0008000800 */
[----:B------:R-:W3:Y:S01]  /*00b0*/  LDC.64 R16, c[0x0][0x380] ;  /* 0x0000e000ff107b82 */ /* 0x000ee20000000a00 */
[----:B0-----:R-:W-:-:S04]  /*00c0*/  IMAD R10, R10, UR5, R3 ;  /* 0x000000050a0a7c24 */ /* 0x001fc8000f8e0203 */
[----:B---3--:R-:W-:-:S06]  /*00d0*/  IMAD.WIDE R16, R10, 0x4, R16 ;  /* 0x000000040a107825 */ /* 0x008fcc00078e0210 */
[----:B-1----:R-:W3:Y:S01]  /*00e0*/  LDG.E R16, desc[UR6][R16.64] ;  /* 0x0000000610107981 */ /* 0x002ee2000c1e1900 */
[----:B--2---:R-:W-:Y:S01]  /*00f0*/  UIADD3 UR8, UPT, UPT, UR4, 0x1, URZ ;  /* 0x0000000104087890 */ /* 0x004fe2000fffe0ff */
[----:B------:R-:W-:Y:S01]  /*0100*/  IMAD.MOV.U32 R21, RZ, RZ, 0x3 ;  /* 0x00000003ff157424 */ /* 0x000fe200078e00ff */
[----:B------:R-:W-:Y:S01]  /*0110*/  UIADD3 UR9, UPT, UPT, UR4, 0x2, URZ ;  /* 0x0000000204097890 */ /* 0x000fe2000fffe0ff */
[----:B------:R-:W-:Y:S01]  /*0120*/  IMAD.MOV.U32 R32, RZ, RZ, 0x7 ;  /* 0x00000007ff207424 */ /* 0x000fe200078e00ff */
[----:B------:R-:W-:Y:S02]  /*0130*/  UIADD3 UR10, UPT, UPT, UR4, 0x9, URZ ;  /* 0x00000009040a7890 */ /* 0x000fe4000fffe0ff */
[----:B------:R-:W-:Y:S01]  /*0140*/  I2FP.F32.S32 R3, UR8 ;  /* 0x0000000800037c45 */ /* 0x000fe20008201400 */
[----:B------:R-:W-:Y:S01]  /*0150*/  UIADD3 UR8, UPT, UPT, UR4, 0xa, URZ ;  /* 0x0000000a04087890 */ /* 0x000fe2000fffe0ff */
[----:B------:R-:W-:Y:S01]  /*0160*/  I2FP.F32.S32 R5, UR9 ;  /* 0x0000000900057c45 */ /* 0x000fe20008201400 */
[----:B------:R-:W-:-:S02]  /*0170*/  UIADD3 UR9, UPT, UPT, UR4, 0x11, URZ ;  /* 0x0000001104097890 */ /* 0x000fc4000fffe0ff */
[----:B------:R-:W-:Y:S02]  /*0180*/  UIADD3 UR12, UPT, UPT, UR4, 0xe9, URZ ;  /* 0x000000e9040c7890 */ /* 0x000fe4000fffe0ff */
[----:B------:R-:W-:Y:S02]  /*0190*/  UIADD3 UR11, UPT, UPT, UR4, 0x12, URZ ;  /* 0x00000012040b7890 */ /* 0x000fe4000fffe0ff */
[----:B------:R-:W-:Y:S01]  /*01a0*/  I2FP.F32.S32 R7, UR9 ;  /* 0x0000000900077c45 */ /* 0x000fe20008201400 */
[----:B------:R-:W-:-:S03]  /*01b0*/  UIADD3 UR9, UPT, UPT, UR4, 0xea, URZ ;  /* 0x000000ea04097890 */ /* 0x000fc6000fffe0ff */
[----:B------:R-:W-:Y:S01]  /*01c0*/  I2FP.F32.S32 R9, UR11 ;  /* 0x0000000b00097c45 */ /* 0x000fe20008201400 */
[----:B------:R-:W-:-:S06]  /*01d0*/  UIADD3 UR11, UPT, UPT, UR4, 0xeb, URZ ;  /* 0x000000eb040b7890 */ /* 0x000fcc000fffe0ff */
[----:B------:R-:W-:Y:S01]  /*01e0*/  I2FP.F32.S32 R11, UR11 ;  /* 0x0000000b000b7c45 */ /* 0x000fe20008201400 */
[----:B------:R-:W-:Y:S01]  /*01f0*/  UIADD3 UR11, UPT, UPT, UR4, 0x3, URZ ;  /* 0x00000003040b7890 */ /* 0x000fe2000fffe0ff */
[C---:B---3--:R-:W-:Y:S02]  /*0200*/  FSETP.GT.AND P6, PT, R16.reuse, R3, PT ;  /* 0x000000031000720b */ /* 0x048fe40003fc4000 */
[----:B------:R-:W-:Y:S01]  /*0210*/  I2FP.F32.S32 R3, UR10 ;  /* 0x0000000a00037c45 */ /* 0x000fe20008201400 */
[----:B------:R-:W-:Y:S01]  /*0220*/  UIADD3 UR10, UPT, UPT, UR4, 0xb, URZ ;  /* 0x0000000b040a7890 */ /* 0x000fe2000fffe0ff */
[C---:B------:R-:W-:Y:S02]  /*0230*/  FSETP.GT.AND P1, PT, R16.reuse, R5, PT ;  /* 0x000000051000720b */ /* 0x040fe40003f24000 */
[----:B------:R-:W-:Y:S01]  /*0240*/  I2FP.F32.S32 R5, UR8 ;  /* 0x0000000800057c45 */ /* 0x000fe20008201400 */
[----:B------:R-:W-:Y:S01]  /*0250*/  UIADD3 UR8, UPT, UPT, UR4, 0xd, URZ ;  /* 0x0000000d04087890 */ /* 0x000fe2000fffe0ff */
[----:B------:R-:W-:-:S02]  /*0260*/  FSETP.GT.AND P3, PT, R16, R3, PT ;  /* 0x000000031000720b */ /* 0x000fc40003f64000 */
[----:B------:R-:W-:Y:S02]  /*0270*/  I2FP.F32.S32 R3, UR4 ;  /* 0x0000000400037c45 */ /* 0x000fe40008201400 */
[C---:B------:R-:W-:Y:S02]  /*0280*/  FSETP.GT.AND P5, PT, R16.reuse, R5, PT ;  /* 0x000000051000720b */ /* 0x040fe40003fa4000 */
[----:B------:R-:W-:Y:S02]  /*0290*/  I2FP.F32.S32 R5, UR12 ;  /* 0x0000000c00057c45 */ /* 0x000fe40008201400 */
[----:B------:R-:W-:Y:S02]  /*02a0*/  SEL R0, R21, 0x2, P1 ;  /* 0x0000000215007807 */ /* 0x000fe40000800000 */
[C---:B------:R-:W-:Y:S02]  /*02b0*/  FSETP.GT.AND P1, PT, R16.reuse, R3, !P6 ;  /* 0x000000031000720b */ /* 0x040fe40007724000 */
[----:B------:R-:W-:Y:S01]  /*02c0*/  I2FP.F32.S32 R3, UR8 ;  /* 0x0000000800037c45 */ /* 0x000fe20008201400 */
[----:B------:R-:W-:Y:S01]  /*02d0*/  UIADD3 UR8, UPT, UPT, UR4, 0x8, URZ ;  /* 0x0000000804087890 */ /* 0x000fe2000fffe0ff */
[----:B------:R-:W-:-:S02]  /*02e0*/  FSETP.GT.AND P2, PT, R16, R5, PT ;  /* 0x000000051000720b */ /* 0x000fc40003f44000 */
[----:B------:R-:W-:Y:S01]  /*02f0*/  I2FP.F32.S32 R5, UR9 ;  /* 0x0000000900057c45 */ /* 0x000fe20008201400 */
[----:B------:R-:W-:Y:S01]  /*0300*/  UIADD3 UR9, UPT, UPT, UR4, 0xe, URZ ;  /* 0x0000000e04097890 */ /* 0x000fe2000fffe0ff */
[C---:B------:R-:W-:Y:S02]  /*0310*/  FSETP.GT.AND P4, PT, R16.reuse, R9, PT ;  /* 0x000000091000720b */ /* 0x040fe40003f84000 */
[----:B------:R-:W-:Y:S02]  /*0320*/  SEL R9, RZ, 0x1, !P1 ;  /* 0x00000001ff097807 */ /* 0x000fe40004800000 */
[----:B------:R-:W-:Y:S02]  /*0330*/  FSETP.GT.AND P1, PT, R16, R3, PT ;  /* 0x000000031000720b */ /* 0x000fe40003f24000 */
[----:B------:R-:W-:Y:S02]  /*0340*/  SEL R0, R0, RZ, P6 ;  /* 0x000000ff00007207 */ /* 0x000fe40003000000 */
[----:B------:R-:W-:Y:S01]  /*0350*/  I2FP.F32.S32 R3, UR8 ;  /* 0x0000000800037c45 */ /* 0x000fe20008201400 */
[----:B------:R-:W-:Y:S01]  /*0360*/  UIADD3 UR8, UPT, UPT, UR4, 0xed, URZ ;  /* 0x000000ed04087890 */ /* 0x000fe2000fffe0ff */
[----:B------:R-:W-:Y:S01]  /*0370*/  FSETP.GT.AND P6, PT, R16, R5, PT ;  /* 0x000000051000720b */ /* 0x000fe20003fc4000 */
[----:B------:R-:W-:Y:S01]  /*0380*/  IMAD.IADD R9, R0, 0x1, R9 ;  /* 0x0000000100097824 */ /* 0x000fe200078e0209 */
[----:B------:R-:W-:-:S02]  /*0390*/  SEL R2, R21, 0x2, P5 ;  /* 0x0000000215027807 */ /* 0x000fc40002800000 */
[----:B------:R-:W-:Y:S01]  /*03a0*/  I2FP.F32.S32 R5, UR9 ;  /* 0x0000000900057c45 */ /* 0x000fe20008201400 */
[----:B------:R-:W-:Y:S01]  /*03b0*/  UIADD3 UR9, UPT, UPT, UR4, 0xee, URZ ;  /* 0x000000ee04097890 */ /* 0x000fe2000fffe0ff */
[----:B------:R-:W-:Y:S02]  /*03c0*/  SEL R2, R2, RZ, P3 ;  /* 0x000000ff02027207 */ /* 0x000fe40001800000 */
[C---:B------:R-:W-:Y:S02]  /*03d0*/  FSETP.GT.AND P5, PT, R16.reuse, R5, PT ;  /* 0x000000051000720b */ /* 0x040fe40003fa4000 */
[----:B------:R-:W-:Y:S02]  /*03e0*/  FSETP.GT.AND P3, PT, R16, R3, !P3 ;  /* 0x000000031000720b */ /* 0x000fe40005f64000 */
[----:B------:R-:W-:Y:S01]  /*03f0*/  I2FP.F32.S32 R3, UR10 ;  /* 0x0000000a00037c45 */ /* 0x000fe20008201400 */
[----:B------:R-:W-:Y:S01]  /*0400*/  UIADD3 UR10, UPT, UPT, UR4, 0xc, URZ ;  /* 0x0000000c040a7890 */ /* 0x000fe2000fffe0ff */
[----:B------:R-:W-:Y:S01]  /*0410*/  I2FP.F32.S32 R5, UR8 ;  /* 0x0000000800057c45 */ /* 0x000fe20008201400 */
[----:B------:R-:W-:Y:S01]  /*0420*/  UIADD3 UR8, UPT, UPT, UR4, 0x10, URZ ;  /* 0x0000001004087890 */ /* 0x000fe2000fffe0ff */
[----:B------:R-:W-:-:S02]  /*0430*/  SEL R17, RZ, 0x1, !P3 ;  /* 0x00000001ff117807 */ /* 0x000fc40005800000 */
[C---:B------:R-:W-:Y:S02]  /*0440*/  FSETP.GT.AND P0, PT, R16.reuse, R7, PT ;  /* 0x000000071000720b */ /* 0x040fe40003f04000 */
[----:B------:R-:W-:Y:S01]  /*0450*/  FSETP.GT.AND P3, PT, R16, R3, PT ;  /* 0x000000031000720b */ /* 0x000fe20003f64000 */
[----:B------:R-:W-:Y:S01]  /*0460*/  IMAD.IADD R17, R2, 0x1, R17 ;  /* 0x0000000102117824 */ /* 0x000fe200078e0211 */
[----:B------:R-:W-:Y:S02]  /*0470*/  SEL R3, R21, 0x2, P4 ;  /* 0x0000000215037807 */ /* 0x000fe40002000000 */
[----:B------:R-:W-:Y:S01]  /*0480*/  I2FP.F32.S32 R7, UR9 ;  /* 0x0000000900077c45 */ /* 0x000fe20008201400 */
[----:B------:R-:W-:Y:S01]  /*0490*/  UIADD3 UR9, UPT, UPT, UR4, 0x4, URZ ;  /* 0x0000000404097890 */ /* 0x000fe2000fffe0ff */
[----:B------:R-:W-:Y:S02]  /*04a0*/  FSETP.GT.AND P4, PT, R16, R5, PT ;  /* 0x000000051000720b */ /* 0x000fe40003f84000 */
[----:B------:R-:W-:Y:S01]  /*04b0*/  I2FP.F32.S32 R5, UR8 ;  /* 0x0000000800057c45 */ /* 0x000fe20008201400 */
[----:B------:R-:W-:Y:S01]  /*04c0*/  UIADD3 UR8, UPT, UPT, UR4, 0x5, URZ ;  /* 0x0000000504087890 */ /* 0x000fe2000fffe0ff */
[----:B------:R-:W-:-:S02]  /*04d0*/  SEL R33, R3, RZ, P0 ;  /* 0x000000ff03217207 */ /* 0x000fc40000000000 */
[----:B------:R-:W-:Y:S02]  /*04e0*/  SEL R6, R21, 0x2, P6 ;  /* 0x0000000215067807 */ /* 0x000fe40003000000 */
[C---:B------:R-:W-:Y:S02]  /*04f0*/  FSETP.GT.AND P0, PT, R16.reuse, R5, !P0 ;  /* 0x000000051000720b */ /* 0x040fe40004704000 */
[----:B------:R-:W-:Y:S02]  /*0500*/  FSETP.GT.AND P6, PT, R16, R7, PT ;  /* 0x000000071000720b */ /* 0x000fe40003fc4000 */
[----:B------:R-:W-:Y:S01]  /*0510*/  I2FP.F32.S32 R3, UR9 ;  /* 0x0000000900037c45 */ /* 0x000fe20008201400 */
[----:B------:R-:W-:Y:S01]  /*0520*/  UIADD3 UR9, UPT, UPT, UR4, 0x6, URZ ;  /* 0x0000000604097890 */ /* 0x000fe2000fffe0ff */
[----:B------:R-:W-:Y:S02]  /*0530*/  SEL R7, R32, 0x6, P5 ;  /* 0x0000000620077807 */ /* 0x000fe40002800000 */
[----:B------:R-:W-:Y:S01]  /*0540*/  I2FP.F32.S32 R5, UR10 ;  /* 0x0000000a00057c45 */ /* 0x000fe20008201400 */
[----:B------:R-:W-:Y:S01]  /*0550*/  UIADD3 UR10, UPT, UPT, UR4, 0xec, URZ ;  /* 0x000000ec040a7890 */ /* 0x000fe2000fffe0ff */
[----:B------:R-:W-:-:S02]  /*0560*/  SEL R4, RZ, 0x1, !P0 ;  /* 0x00000001ff047807 */ /* 0x000fc40004000000 */
[C---:B------:R-:W-:Y:S02]  /*0570*/  FSETP.GT.AND P0, PT, R16.reuse, R3, PT ;  /* 0x000000031000720b */ /* 0x040fe40003f04000 */
[----:B------:R-:W-:Y:S01]  /*0580*/  SEL R7, R7, 0x4, P1 ;  /* 0x0000000407077807 */ /* 0x000fe20000800000 */
[----:B------:R-:W-:Y:S01]  /*0590*/  IMAD.IADD R33, R33, 0x1, R4 ;  /* 0x0000000121217824 */ /* 0x000fe200078e0204 */
[----:B------:R-:W-:Y:S01]  /*05a0*/  I2FP.F32.S32 R3, UR8 ;  /* 0x0000000800037c45 */ /* 0x000fe20008201400 */
[----:B------:R-:W-:Y:S01]  /*05b0*/  UIADD3 UR8, UPT, UPT, UR4, 0xe8, URZ ;  /* 0x000000e804087890 */ /* 0x000fe2000fffe0ff */
[----:B------:R-:W-:Y:S02]  /*05c0*/  FSETP.GT.AND P1, PT, R16, R5, !P1 ;  /* 0x000000051000720b */ /* 0x000fe40004f24000 */
[----:B------:R-:W-:Y:S02]  /*05d0*/  SEL R6, R6, RZ, P2 ;  /* 0x000000ff06067207 */ /* 0x000fe40001000000 */
[----:B------:R-:W-:-:S02]  /*05e0*/  SEL R2, RZ, 0x1, !P1 ;  /* 0x00000001ff027807 */ /* 0x000fc40004800000 */
[----:B------:R-:W-:Y:S01]  /*05f0*/  I2FP.F32.S32 R5, UR8 ;  /* 0x0000000800057c45 */ /* 0x000fe20008201400 */
[----:B------:R-:W-:Y:S01]  /*0600*/  UIADD3 UR8, UPT, UPT, UR4, 0x15, URZ ;  /* 0x0000001504087890 */ /* 0x000fe2000fffe0ff */
[----:B------:R-:W-:Y:S01]  /*0610*/  FSETP.GT.AND P1, PT, R16, R3, PT ;  /* 0x000000031000720b */ /* 0x000fe20003f24000 */
[----:B------:R-:W-:Y:S01]  /*0620*/  @P3 IMAD.IADD R17, R2, 0x1, R7 ;  /* 0x0000000102113824 */ /* 0x000fe200078e0207 */
[----:B------:R-:W-:Y:S01]  /*0630*/  I2FP.F32.S32 R3, UR9 ;  /* 0x0000000900037c45 */ /* 0x000fe20008201400 */
[----:B------:R-:W-:Y:S01]  /*0640*/  UIADD3 UR9, UPT, UPT, UR4, 0x16, URZ ;  /* 0x0000001604097890 */ /* 0x000fe2000fffe0ff */
[----:B------:R-:W-:Y:S01]  /*0650*/  I2FP.F32.S32 R7, UR11 ;  /* 0x0000000b00077c45 */ /* 0x000fe20008201400 */
[----:B------:R-:W-:Y:S01]  /*0660*/  UIADD3 UR11, UPT, UPT, UR4, 0xf3, URZ ;  /* 0x000000f3040b7890 */ /* 0x000fe2000fffe0ff */
[----:B------:R-:W-:Y:S02]  /*0670*/  FSETP.GT.AND P2, PT, R16, R5, !P2 ;  /* 0x000000051000720b */ /* 0x000fe40005744000 */
[----:B------:R-:W-:-:S02]  /*0680*/  SEL R2, R32, 0x6, P6 ;  /* 0x0000000620027807 */ /* 0x000fc40003000000 */
[C---:B------:R-:W-:Y:S02]  /*0690*/  FSETP.GT.AND P5, PT, R16.reuse, R11, PT ;  /* 0x0000000b1000720b */ /* 0x040fe40003fa4000 */
[C---:B------:R-:W-:Y:S02]  /*06a0*/  FSETP.GT.AND P3, PT, R16.reuse, R3, PT ;  /* 0x000000031000720b */ /* 0x040fe40003f64000 */
[----:B------:R-:W-:Y:S01]  /*06b0*/  I2FP.F32.S32 R5, UR10 ;  /* 0x0000000a00057c45 */ /* 0x000fe20008201400 */
[----:B------:R-:W-:Y:S01]  /*06c0*/  UIADD3 UR10, UPT, UPT, UR4, 0x13, URZ ;  /* 0x00000013040a7890 */ /* 0x000fe2000fffe0ff */
[----:B------:R-:W-:Y:S01]  /*06d0*/  I2FP.F32.S32 R3, UR8 ;  /* 0x0000000800037c45 */ /* 0x000fe20008201400 */
[----:B------:R-:W-:Y:S01]  /*06e0*/  UIADD3 UR8, UPT, UPT, UR4, 0x19, URZ ;  /* 0x0000001904087890 */ /* 0x000fe2000fffe0ff */
[----:B------:R-:W-:Y:S02]  /*06f0*/  FSETP.GT.AND P6, PT, R16, R7, PT ;  /* 0x000000071000720b */ /* 0x000fe40003fc4000 */
[----:B------:R-:W-:-:S02]  /*0700*/  SEL R7, R2, 0x4, P4 ;  /* 0x0000000402077807 */ /* 0x000fc40002000000 */
[----:B------:R-:W-:Y:S02]  /*0710*/  SEL R41, RZ, 0x1, !P2 ;  /* 0x00000001ff297807 */ /* 0x000fe40005000000 */
[C---:B------:R-:W-:Y:S02]  /*0720*/  FSETP.GT.AND P4, PT, R16.reuse, R5, !P4 ;  /* 0x000000051000720b */ /* 0x040fe40006784000 */
[----:B------:R-:W-:Y:S01]  /*0730*/  FSETP.GT.AND P2, PT, R16, R3, PT ;  /* 0x000000031000720b */ /* 0x000fe20003f44000 */
[----:B------:R-:W-:Y:S01]  /*0740*/  IMAD.IADD R41, R6, 0x1, R41 ;  /* 0x0000000106297824 */ /* 0x000fe200078e0229 */
[----:B------:R-:W-:Y:S01]  /*0750*/  I2FP.F32.S32 R3, UR9 ;  /* 0x0000000900037c45 */ /* 0x000fe20008201400 */
[----:B------:R-:W-:Y:S01]  /*0760*/  UIADD3 UR9, UPT, UPT, UR4, 0x1a, URZ ;  /* 0x0000001a04097890 */ /* 0x000fe2000fffe0ff */
[----:B------:R-:W-:Y:S01]  /*0770*/  SEL R2, RZ, 0x1, !P4 ;  /* 0x00000001ff027807 */ /* 0x000fe20006000000 */
[----:B------:R-:W-:Y:S01]  /*0780*/  IMAD.MOV.U32 R6, RZ, RZ, 0x4 ;  /* 0x00000004ff067424 */ /* 0x000fe200078e00ff */
[----:B------:R-:W-:-:S02]  /*0790*/  FSETP.GT.AND P4, PT, R16, R3, PT ;  /* 0x000000031000720b */ /* 0x000fc40003f84000 */
[----:B------:R-:W-:Y:S01]  /*07a0*/  I2FP.F32.S32 R5, UR10 ;  /* 0x0000000a00057c45 */ /* 0x000fe20008201400 */
[----:B------:R-:W-:Y:S01]  /*07b0*/  @P5 IMAD.IADD R41, R2, 0x1, R7 ;  /* 0x0000000102295824 */ /* 0x000fe200078e0207 */
[----:B------:R-:W-:Y:S01]  /*07c0*/  I2FP.F32.S32 R3, UR8 ;  /* 0x0000000800037c45 */ /* 0x000fe20008201400 */
[----:B------:R-:W-:Y:S01]  /*07d0*/  UIADD3 UR8, UPT, UPT, UR4, 0x1d, URZ ;  /* 0x0000001d04087890 */ /* 0x000fe2000fffe0ff */
[----:B------:R-:W-:Y:S01]  /*07e0*/  FSETP.GT.AND P5, PT, R16, R5, PT ;  /* 0x000000051000720b */ /* 0x000fe20003fa4000 */
[----:B------:R-:W-:Y:S01]  /*07f0*/  UIADD3 UR10, UPT, UPT, UR4, 0x1b, URZ ;  /* 0x0000001b040a7890 */ /* 0x000fe2000fffe0ff */
[----:B------:R-:W-:Y:S01]  /*0800*/  I2FP.F32.S32 R5, UR9 ;  /* 0x0000000900057c45 */ /* 0x000fe20008201400 */
[----:B------:R-:W-:Y:S01]  /*0810*/  UIADD3 UR9, UPT, UPT, UR4, 0x1e, URZ ;  /* 0x0000001e04097890 */ /* 0x000fe2000fffe0ff */
[----:B------:R-:W-:Y:S02]  /*0820*/  SEL R6, R6, 0x5, !P0 ;  /* 0x0000000506067807 */ /* 0x000fe40004000000 */
[----:B------:R-:W-:-:S02]  /*0830*/  SEL R2, R21, 0x2, P3 ;  /* 0x0000000215027807 */ /* 0x000fc40001800000 */
[----:B------:R-:W-:Y:S02]  /*0840*/  FSETP.GT.AND P0, PT, R16, R3, PT ;  /* 0x000000031000720b */ /* 0x000fe40003f04000 */
[----:B------:R-:W-:Y:S01]  /*0850*/  I2FP.F32.S32 R3, UR8 ;  /* 0x0000000800037c45 */ /* 0x000fe20008201400 */
[----:B------:R-:W-:Y:S01]  /*0860*/  UIADD3 UR8, UPT, UPT, UR4, 0x14, URZ ;  /* 0x0000001404087890 */ /* 0x000fe2000fffe0ff */
[----:B------:R-:W-:Y:S02]  /*0870*/  SEL R2, R2, RZ, P1 ;  /* 0x000000ff02027207 */ /* 0x000fe40000800000 */
[----:B------:R-:W-:Y:S02]  /*0880*/  SEL R7, R6, 0x4, !P1 ;  /* 0x0000000406077807 */ /* 0x000fe40004800000 */
[----:B------:R-:W-:Y:S02]  /*0890*/  FSETP.GT.AND P3, PT, R16, R5, PT ;  /* 0x000000051000720b */ /* 0x000fe40003f64000 */
[----:B------:R-:W-:Y:S01]  /*08a0*/  I2FP.F32.S32 R5, UR9 ;  /* 0x0000000900057c45 */ /* 0x000fe20008201400 */
[----:B------:R-:W-:Y:S01]  /*08b0*/  @P6 IMAD.IADD R9, R2, 0x1, R7 ;  /* 0x0000000102096824 */ /* 0x000fe200078e0207 */
[----:B------:R-:W-:Y:S01]  /*08c0*/  FSETP.GT.AND P1, PT, R16, R3, PT ;  /* 0x000000031000720b */ /* 0x000fe20003f24000 */
[----:B------:R-:W-:Y:S01]  /*08d0*/  UIADD3 UR9, UPT, UPT, UR4, 0x21, URZ ;  /* 0x0000002104097890 */ /* 0x000fe2000fffe0ff */
[----:B------:R-:W-:-:S02]  /*08e0*/  SEL R0, R32, 0x6, P4 ;  /* 0x0000000620007807 */ /* 0x000fc40002000000 */
[----:B------:R-:W-:Y:S01]  /*08f0*/  I2FP.F32.S32 R3, UR8 ;  /* 0x0000000800037c45 */ /* 0x000fe20008201400 */
[----:B------:R-:W-:Y:S01]  /*0900*/  UIADD3 UR8, UPT, UPT, UR4, 0x22, URZ ;  /* 0x0000002204087890 */ /* 0x000fe2000fffe0ff */
[----:B------:R-:W-:Y:S02]  /*0910*/  FSETP.GT.AND P6, PT, R16, R5, PT ;  /* 0x000000051000720b */ /* 0x000fe40003fc4000 */
[----:B------:R-:W-:Y:S01]  /*0920*/  I2FP.F32.S32 R5, UR10 ;  /* 0x0000000a00057c45 */ /* 0x000fe20008201400 */
[----:B------:R-:W-:Y:S01]  /*0930*/  UIADD3 UR10, UPT, UPT, UR4, 0x26, URZ ;  /* 0x00000026040a7890 */ /* 0x000fe2000fffe0ff */
[----:B------:R-:W-:Y:S02]  /*0940*/  SEL R7, R0, 0x4, P2 ;  /* 0x0000000400077807 */ /* 0x000fe40001000000 */
[C---:B------:R-:W-:Y:S02]  /*0950*/  FSETP.GT.AND P2, PT, R16.reuse, R3, !P2 ;  /* 0x000000031000720b */ /* 0x040fe40005744000 */
[----:B------:R-:W-:-:S02]  /*0960*/  FSETP.GT.AND P4, PT, R16, R5, PT ;  /* 0x000000051000720b */ /* 0x000fc40003f84000 */
[----:B------:R-:W-:Y:S01]  /*0970*/  I2FP.F32.S32 R5, UR8 ;  /* 0x0000000800057c45 */ /* 0x000fe20008201400 */
[----:B------:R-:W-:Y:S01]  /*0980*/  UIADD3 UR8, UPT, UPT, UR4, 0x18, URZ ;  /* 0x0000001804087890 */ /* 0x000fe2000fffe0ff */
[----:B------:R-:W-:Y:S02]  /*0990*/  SEL R0, RZ, 0x1, !P2 ;  /* 0x00000001ff007807 */ /* 0x000fe40005000000 */
[----:B------:R-:W-:Y:S01]  /*09a0*/  I2FP.F32.S32 R3, UR9 ;  /* 0x0000000900037c45 */ /* 0x000fe20008201400 */
[----:B------:R-:W-:Y:S01]  /*09b0*/  UIADD3 UR9, UPT, UPT, UR4, 0x25, URZ ;  /* 0x0000002504097890 */ /* 0x000fe2000fffe0ff */
[----:B------:R-:W-:Y:S01]  /*09c0*/  SEL R2, R32, 0x6, P6 ;  /* 0x0000000620027807 */ /* 0x000fe20003000000 */
[----:B------:R-:W-:Y:S01]  /*09d0*/  @P5 IMAD.IADD R33, R0, 0x1, R7 ;  /* 0x0000000100215824 */ /* 0x000fe200078e0207 */
[----:B------:R-:W-:Y:S02]  /*09e0*/  FSETP.GT.AND P2, PT, R16, R3, PT ;  /* 0x000000031000720b */ /* 0x000fe40003f44000 */
[----:B------:R-:W-:-:S02]  /*09f0*/  SEL R0, R21, 0x2, P3 ;  /* 0x0000000215007807 */ /* 0x000fc40001800000 */
[----:B------:R-:W-:Y:S01]  /*0a00*/  I2FP.F32.S32 R3, UR8 ;  /* 0x0000000800037c45 */ /* 0x000fe20008201400 */
[----:B------:R-:W-:Y:S01]  /*0a10*/  UIADD3 UR8, UPT, UPT, UR4, 0x1c, URZ ;  /* 0x0000001c04087890 */ /* 0x000fe2000fffe0ff */
[----:B------:R-:W-:Y:S02]  /*0a20*/  FSETP.GT.AND P5, PT, R16, R5, PT ;  /* 0x000000051000720b */ /* 0x000fe40003fa4000 */
[----:B------:R-:W-:Y:S02]  /*0a30*/  SEL R0, R0, RZ, P0 ;  /* 0x000000ff00007207 */ /* 0x000fe40000000000 */
[----:B------:R-:W-:Y:S01]  /*0a40*/  I2FP.F32.S32 R5, UR9 ;  /* 0x0000000900057c45 */ /* 0x000fe20008201400 */
[----:B------:R-:W-:Y:S01]  /*0a50*/  UIADD3 UR9, UPT, UPT, UR4, 0x2a, URZ ;  /* 0x0000002a04097890 */ /* 0x000fe2000fffe0ff */
[C---:B------:R-:W-:Y:S02]  /*0a60*/  FSETP.GT.AND P0, PT, R16.reuse, R3, !P0 ;  /* 0x000000031000720b */ /* 0x040fe40004704000 */
[----:B------:R-:W-:Y:S01]  /*0a70*/  I2FP.F32.S32 R3, UR8 ;  /* 0x0000000800037c45 */ /* 0x000fe20008201400 */
[----:B------:R-:W-:Y:S01]  /*0a80*/  UIADD3 UR8, UPT, UPT, UR4, 0x29, URZ ;  /* 0x0000002904087890 */ /* 0x000fe2000fffe0ff */
[----:B------:R-:W-:-:S02]  /*0a90*/  FSETP.GT.AND P3, PT, R16, R5, PT ;  /* 0x000000051000720b */ /* 0x000fc40003f64000 */
[----:B------:R-:W-:Y:S02]  /*0aa0*/  SEL R35, RZ, 0x1, !P0 ;  /* 0x00000001ff237807 */ /* 0x000fe40004000000 */
[----:B------:R-:W-:Y:S01]  /*0ab0*/  I2FP.F32.S32 R5, UR10 ;  /* 0x0000000a00057c45 */ /* 0x000fe20008201400 */
[----:B------:R-:W-:Y:S01]  /*0ac0*/  UIADD3 UR10, UPT, UPT, UR4, 0x23, URZ ;  /* 0x00000023040a7890 */ /* 0x000fe2000fffe0ff */
[----:B------:R-:W-:Y:S01]  /*0ad0*/  FSETP.GT.AND P6, PT, R16, R3, !P1 ;  /* 0x000000031000720b */ /* 0x000fe20004fc4000 */
[----:B------:R-:W-:Y:S01]  /*0ae0*/  IMAD.IADD R35, R0, 0x1, R35 ;  /* 0x0000000100237824 */ /* 0x000fe200078e0223 */
[----:B------:R-:W-:Y:S02]  /*0af0*/  FSETP.GT.AND P0, PT, R16, R5, PT ;  /* 0x000000051000720b */ /* 0x000fe40003f04000 */
[----:B------:R-:W-:Y:S02]  /*0b00*/  SEL R5, R2, 0x4, P1 ;  /* 0x0000000402057807 */ /* 0x000fe40000800000 */
[----:B------:R-:W-:-:S02]  /*0b10*/  SEL R0, RZ, 0x1, !P6 ;  /* 0x00000001ff007807 */ /* 0x000fc40007000000 */
[----:B------:R-:W-:Y:S01]  /*0b20*/  I2FP.F32.S32 R3, UR8 ;  /* 0x0000000800037c45 */ /* 0x000fe20008201400 */
[----:B------:R-:W-:Y:S01]  /*0b30*/  UIADD3 UR8, UPT, UPT, UR4, 0x20, URZ ;  /* 0x0000002004087890 */ /* 0x000fe2000fffe0ff */
        /* <DEDUP_REMOVED lines=8> */
[----:B------:R-:W-:-:S02]  /*0bc0*/  SEL R0, R21, 0x2, P5 ;  /* 0x0000000215007807 */ /* 0x000fc40002800000 */
[C---:B------:R-:W-:Y:S02]  /*0bd0*/  FSETP.GT.AND P5, PT, R16.reuse, R3, !P2 ;  /* 0x000000031000720b */ /* 0x040fe400057a4000 */
[----:B------:R-:W-:Y:S01]  /*0be0*/  I2FP.F32.S32 R3, UR9 ;  /* 0x0000000900037c45 */ /* 0x000fe20008201400 */
[----:B------:R-:W-:Y:S01]  /*0bf0*/  UIADD3 UR9, UPT, UPT, UR4, 0x2b, URZ ;  /* 0x0000002b04097890 */ /* 0x000fe2000fffe0ff */
[----:B------:R-:W-:Y:S02]  /*0c00*/  FSETP.GT.AND P4, PT, R16, R5, PT ;  /* 0x000000051000720b */ /* 0x000fe40003f84000 */
[----:B------:R-:W-:Y:S01]  /*0c10*/  I2FP.F32.S32 R5, UR8 ;  /* 0x0000000800057c45 */ /* 0x000fe20008201400 */
[----:B------:R-:W-:Y:S01]  /*0c20*/  UIADD3 UR8, UPT, UPT, UR4, 0x24, URZ ;  /* 0x0000002404087890 */ /* 0x000fe2000fffe0ff */
[----:B------:R-:W-:Y:S02]  /*0c30*/  SEL R0, R0, RZ, P2 ;  /* 0x000000ff00007207 */ /* 0x000fe40001000000 */
[----:B------:R-:W-:-:S02]  /*0c40*/  FSETP.GT.AND P6, PT, R16, R7, PT ;  /* 0x000000071000720b */ /* 0x000fc40003fc4000 */
[C---:B------:R-:W-:Y:S02]  /*0c50*/  FSETP.GT.AND P2, PT, R16.reuse, R3, PT ;  /* 0x000000031000720b */ /* 0x040fe40003f44000 */
[----:B------:R-:W-:Y:S02]  /*0c60*/  SEL R3, RZ, 0x1, !P5 ;  /* 0x00000001ff037807 */ /* 0x000fe40006800000 */
[----:B------:R-:W-:Y:S01]  /*0c70*/  I2FP.F32.S32 R7, UR9 ;  /* 0x0000000900077c45 */ /* 0x000fe20008201400 */
[----:B------:R-:W-:Y:S01]  /*0c80*/  UIADD3 UR9, UPT, UPT, UR4, 0x31, URZ ;  /* 0x0000003104097890 */ /* 0x000fe2000fffe0ff */
[----:B------:R-:W-:Y:S01]  /*0c90*/  FSETP.GT.AND P5, PT, R16, R5, PT ;  /* 0x000000051000720b */ /* 0x000fe20003fa4000 */
[----:B------:R-:W-:Y:S01]  /*0ca0*/  IMAD.IADD R22, R0, 0x1, R3 ;  /* 0x0000000100167824 */ /* 0x000fe200078e0203 */
[----:B------:R-:W-:Y:S02]  /*0cb0*/  SEL R2, R32, 0x6, P0 ;  /* 0x0000000620027807 */ /* 0x000fe40000000000 */
[----:B------:R-:W-:Y:S01]  /*0cc0*/  I2FP.F32.S32 R5, UR8 ;  /* 0x0000000800057c45 */ /* 0x000fe20008201400 */
[----:B------:R-:W-:Y:S01]  /*0cd0*/  UIADD3 UR8, UPT, UPT, UR4, 0x32, URZ ;  /* 0x0000003204087890 */ /* 0x000fe2000fffe0ff */
[----:B------:R-:W-:-:S02]  /*0ce0*/  FSETP.GT.AND P0, PT, R16, R7, PT ;  /* 0x000000071000720b */ /* 0x000fc40003f04000 */
[----:B------:R-:W-:Y:S02]  /*0cf0*/  SEL R7, R2, 0x4, P3 ;  /* 0x0000000402077807 */ /* 0x000fe40001800000 */
[----:B------:R-:W-:Y:S02]  /*0d00*/  FSETP.GT.AND P3, PT, R16, R5, !P3 ;  /* 0x000000051000720b */ /* 0x000fe40005f64000 */
[----:B------:R-:W-:Y:S01]  /*0d10*/  I2FP.F32.S32 R5, UR8 ;  /* 0x0000000800057c45 */ /* 0x000fe20008201400 */
[----:B------:R-:W-:Y:S01]  /*0d20*/  UIADD3 UR8, UPT, UPT, UR4, 0x28, URZ ;  /* 0x0000002804087890 */ /* 0x000fe2000fffe0ff */
[----:B------:R-:W-:Y:S02]  /*0d30*/  SEL R0, RZ, 0x1, !P3 ;  /* 0x00000001ff007807 */ /* 0x000fe40005800000 */
[----:B------:R-:W-:Y:S01]  /*0d40*/  I2FP.F32.S32 R3, UR9 ;  /* 0x0000000900037c45 */ /* 0x000fe20008201400 */
[----:B------:R-:W-:Y:S01]  /*0d50*/  UIADD3 UR9, UPT, UPT, UR4, 0x35, URZ ;  /* 0x0000003504097890 */ /* 0x000fe2000fffe0ff */
[----:B------:R-:W-:Y:S01]  /*0d60*/  SEL R2, R32, 0x6, P5 ;  /* 0x0000000620027807 */ /* 0x000fe20002800000 */
[----:B------:R-:W-:Y:S01]  /*0d70*/  @P6 IMAD.IADD R22, R0, 0x1, R7 ;  /* 0x0000000100166824 */ /* 0x000fe200078e0207 */
[----:B------:R-:W-:-:S02]  /*0d80*/  FSETP.GT.AND P3, PT, R16, R3, PT ;  /* 0x000000031000720b */ /* 0x000fc40003f64000 */
[----:B------:R-:W-:Y:S02]  /*0d90*/  SEL R0, R21, 0x2, P4 ;  /* 0x0000000215007807 */ /* 0x000fe40002000000 */
[----:B------:R-:W-:Y:S01]  /*0da0*/  I2FP.F32.S32 R3, UR8 ;  /* 0x0000000800037c45 */ /* 0x000fe20008201400 */
[----:B------:R-:W-:Y:S01]  /*0db0*/  UIADD3 UR8, UPT, UPT, UR4, 0x2c, URZ ;  /* 0x0000002c04087890 */ /* 0x000fe2000fffe0ff */
[----:B------:R-:W-:Y:S02]  /*0dc0*/  FSETP.GT.AND P6, PT, R16, R5, PT ;  /* 0x000000051000720b */ /* 0x000fe40003fc4000 */
[----:B------:R-:W-:Y:S01]  /*0dd0*/  I2FP.F32.S32 R5, UR9 ;  /* 0x0000000900057c45 */ /* 0x000fe20008201400 */
[----:B------:R-:W-:Y:S01]  /*0de0*/  UIADD3 UR9, UPT, UPT, UR4, 0x3a, URZ ;  /* 0x0000003a04097890 */ /* 0x000fe2000fffe0ff */
[----:B------:R-:W-:Y:S02]  /*0df0*/  SEL R0, R0, RZ, P1 ;  /* 0x000000ff00007207 */ /* 0x000fe40000800000 */
[----:B------:R-:W-:-:S02]  /*0e00*/  FSETP.GT.AND P1, PT, R16, R3, !P1 ;  /* 0x000000031000720b */ /* 0x000fc40004f24000 */
[C---:B------:R-:W-:Y:S02]  /*0e10*/  FSETP.GT.AND P4, PT, R16.reuse, R5, PT ;  /* 0x000000051000720b */ /* 0x040fe40003f84000 */
[----:B------:R-:W-:Y:S01]  /*0e20*/  I2FP.F32.S32 R5, UR8 ;  /* 0x0000000800057c45 */ /* 0x000fe20008201400 */
[----:B------:R-:W-:Y:S01]  /*0e30*/  UIADD3 UR8, UPT, UPT, UR4, 0x39, URZ ;  /* 0x0000003904087890 */ /* 0x000fe2000fffe0ff */
[----:B------:R-:W-:Y:S02]  /*0e40*/  SEL R3, RZ, 0x1, !P1 ;  /* 0x00000001ff037807 */ /* 0x000fe40004800000 */
[----:B------:R-:W-:Y:S02]  /*0e50*/  FSETP.GT.AND P5, PT, R16, R5, !P2 ;  /* 0x000000051000720b */ /* 0x000fe400057a4000 */
[----:B------:R-:W-:Y:S01]  /*0e60*/  SEL R5, R2, 0x4, P2 ;  /* 0x0000000402057807 */ /* 0x000fe20001000000 */
[----:B------:R-:W-:Y:S01]  /*0e70*/  IMAD.IADD R24, R0, 0x1, R3 ;  /* 0x0000000100187824 */ /* 0x000fe200078e0203 */
[----:B------:R-:W-:Y:S01]  /*0e80*/  I2FP.F32.S32 R3, UR8 ;  /* 0x0000000800037c45 */ /* 0x000fe20008201400 */
[----:B------:R-:W-:Y:S01]  /*0e90*/  UIADD3 UR8, UPT, UPT, UR4, 0x30, URZ ;  /* 0x0000003004087890 */ /* 0x000fe2000fffe0ff */
[----:B------:R-:W-:-:S02]  /*0ea0*/  SEL R0, RZ, 0x1, !P5 ;  /* 0x00000001ff007807 */ /* 0x000fc40006800000 */
[----:B------:R-:W-:Y:S02]  /*0eb0*/  FSETP.GT.AND P2, PT, R16, R3, PT ;  /* 0x000000031000720b */ /* 0x000fe40003f44000 */
[----:B------:R-:W-:Y:S01]  /*0ec0*/  I2FP.F32.S32 R7, UR10 ;  /* 0x0000000a00077c45 */ /* 0x000fe20008201400 */
[----:B------:R-:W-:Y:S01]  /*0ed0*/  @P0 IMAD.IADD R24, R0, 0x1, R5 ;  /* 0x0000000100180824 */ /* 0x000fe200078e0205 */
[----:B------:R-:W-:Y:S01]  /*0ee0*/  I2FP.F32.S32 R5, UR9 ;  /* 0x0000000900057c45 */ /* 0x000fe20008201400 */
[----:B------:R-:W-:Y:S01]  /*0ef0*/  UIADD3 UR9, UPT, UPT, UR4, 0x3d, URZ ;  /* 0x0000003d04097890 */ /* 0x000fe2000fffe0ff */
[----:B------:R-:W-:Y:S01]  /*0f00*/  I2FP.F32.S32 R3, UR8 ;  /* 0x0000000800037c45 */ /* 0x000fe20008201400 */
[----:B------:R-:W-:Y:S01]  /*0f10*/  UIADD3 UR8, UPT, UPT, UR4, 0x3e, URZ ;  /* 0x0000003e04087890 */ /* 0x000fe2000fffe0ff */
[----:B------:R-:W-:Y:S01]  /*0f20*/  SEL R0, R21, 0x2, P6 ;  /* 0x0000000215007807 */ /* 0x000fe20003000000 */
[----:B------:R-:W-:Y:S01]  /*0f30*/  UIADD3 UR10, UPT, UPT, UR4, 0x33, URZ ;  /* 0x00000033040a7890 */ /* 0x000fe2000fffe0ff */
[----:B------:R-:W-:-:S02]  /*0f40*/  FSETP.GT.AND P6, PT, R16, R3, !P3 ;  /* 0x000000031000720b */ /* 0x000fc40005fc4000 */
[C---:B------:R-:W-:Y:S02]  /*0f50*/  FSETP.GT.AND P0, PT, R16.reuse, R5, PT ;  /* 0x000000051000720b */ /* 0x040fe40003f04000 */
[----:B------:R-:W-:Y:S01]  /*0f60*/  I2FP.F32.S32 R3, UR9 ;  /* 0x0000000900037c45 */ /* 0x000fe20008201400 */
[----:B------:R-:W-:Y:S01]  /*0f70*/  UIADD3 UR9, UPT, UPT, UR4, 0x3b, URZ ;  /* 0x0000003b04097890 */ /* 0x000fe2000fffe0ff */
[----:B------:R-:W-:Y:S02]  /*0f80*/  FSETP.GT.AND P1, PT, R16, R7, PT ;  /* 0x000000071000720b */ /* 0x000fe40003f24000 */
[----:B------:R-:W-:Y:S01]  /*0f90*/  I2FP.F32.S32 R5, UR8 ;  /* 0x0000000800057c45 */ /* 0x000fe20008201400 */
[----:B------:R-:W-:Y:S01]  /*0fa0*/  UIADD3 UR8, UPT, UPT, UR4, 0x34, URZ ;  /* 0x0000003404087890 */ /* 0x000fe2000fffe0ff */
[----:B------:R-:W-:Y:S01]  /*0fb0*/  I2FP.F32.S32 R7, UR10 ;  /* 0x0000000a00077c45 */ /* 0x000fe20008201400 */
[----:B------:R-:W-:Y:S01]  /*0fc0*/  UIADD3 UR10, UPT, UPT, UR4, 0x46, URZ ;  /* 0x00000046040a7890 */ /* 0x000fe2000fffe0ff */
[----:B------:R-:W-:-:S02]  /*0fd0*/  SEL R0, R0, RZ, P3 ;  /* 0x000000ff00007207 */ /* 0x000fc40001800000 */
[C---:B------:R-:W-:Y:S02]  /*0fe0*/  FSETP.GT.AND P3, PT, R16.reuse, R3, PT ;  /* 0x000000031000720b */ /* 0x040fe40003f64000 */
[C---:B------:R-:W-:Y:S02]  /*0ff0*/  FSETP.GT.AND P5, PT, R16.reuse, R7, PT ;  /* 0x000000071000720b */ /* 0x040fe40003fa4000 */
[----:B------:R-:W-:Y:S02]  /*1000*/  SEL R3, RZ, 0x1, !P6 ;  /* 0x00000001ff037807 */ /* 0x000fe40007000000 */
[----:B------:R-:W-:Y:S02]  /*1010*/  FSETP.GT.AND P6, PT, R16, R5, PT ;  /* 0x000000051000720b */ /* 0x000fe40003fc4000 */
[----:B------:R-:W-:Y:S01]  /*1020*/  I2FP.F32.S32 R7, UR9 ;  /* 0x0000000900077c45 */ /* 0x000fe20008201400 */
[----:B------:R-:W-:Y:S01]  /*1030*/  UIADD3 UR9, UPT, UPT, UR4, 0x41, URZ ;  /* 0x0000004104097890 */ /* 0x000fe2000fffe0ff */
[----:B------:R-:W-:Y:S01]  /*1040*/  SEL R2, R32, 0x6, P1 ;  /* 0x0000000620027807 */ /* 0x000fe20000800000 */
[----:B------:R-:W-:Y:S01]  /*1050*/  IMAD.IADD R30, R0, 0x1, R3 ;  /* 0x00000001001e7824 */ /* 0x000fe200078e0203 */
[----:B------:R-:W-:Y:S01]  /*1060*/  I2FP.F32.S32 R5, UR8 ;  /* 0x0000000800057c45 */ /* 0x000fe20008201400 */
[----:B------:R-:W-:Y:S01]  /*1070*/  UIADD3 UR8, UPT, UPT, UR4, 0x42, URZ ;  /* 0x0000004204087890 */ /* 0x000fe2000fffe0ff */
[----:B------:R-:W-:-:S02]  /*1080*/  FSETP.GT.AND P1, PT, R16, R7, PT ;  /* 0x000000071000720b */ /* 0x000fc40003f24000 */
[----:B------:R-:W-:Y:S02]  /*1090*/  SEL R7, R2, 0x4, P4 ;  /* 0x0000000402077807 */ /* 0x000fe40002000000 */
[C---:B------:R-:W-:Y:S02]  /*10a0*/  FSETP.GT.AND P4, PT, R16.reuse, R5, !P4 ;  /* 0x000000051000720b */ /* 0x040fe40006784000 */
[----:B------:R-:W-:Y:S01]  /*10b0*/  I2FP.F32.S32 R5, UR8 ;  /* 0x0000000800057c45 */ /* 0x000fe20008201400 */
[----:B------:R-:W-:Y:S01]  /*10c0*/  UIADD3 UR8, UPT, UPT, UR4, 0x38, URZ ;  /* 0x0000003804087890 */ /* 0x000fe2000fffe0ff */
[----:B------:R-:W-:Y:S01]  /*10d0*/  I2FP.F32.S32 R3, UR9 ;  /* 0x0000000900037c45 */ /* 0x000fe20008201400 */
[----:B------:R-:W-:Y:S01]  /*10e0*/  UIADD3 UR9, UPT, UPT, UR4, 0x45, URZ ;  /* 0x0000004504097890 */ /* 0x000fe2000fffe0ff */
[----:B------:R-:W-:Y:S02]  /*10f0*/  SEL R0, RZ, 0x1, !P4 ;  /* 0x00000001ff007807 */ /* 0x000fe40006000000 */
[----:B------:R-:W-:-:S02]  /*1100*/  FSETP.GT.AND P4, PT, R16, R3, PT ;  /* 0x000000031000720b */ /* 0x000fc40003f84000 */
[----:B------:R-:W-:Y:S01]  /*1110*/  I2FP.F32.S32 R3, UR8 ;  /* 0x0000000800037c45 */ /* 0x000fe20008201400 */
[----:B------:R-:W-:Y:S01]  /*1120*/  @P5 IMAD.IADD R30, R0, 0x1, R7 ;  /* 0x00000001001e5824 */ /* 0x000fe200078e0207 */
[----:B------:R-:W-:Y:S01]  /*1130*/  SEL R0, R21, 0x2, P0 ;  /* 0x0000000215007807 */ /* 0x000fe20000000000 */
[----:B------:R-:W-:Y:S01]  /*1140*/  UIADD3 UR8, UPT, UPT, UR4, 0x3c, URZ ;  /* 0x0000003c04087890 */ /* 0x000fe2000fffe0ff */
[----:B------:R-:W-:Y:S02]  /*1150*/  FSETP.GT.AND P5, PT, R16, R5, PT ;  /* 0x000000051000720b */ /* 0x000fe40003fa4000 */
[----:B------:R-:W-:Y:S02]  /*1160*/  SEL R0, R0, RZ, P2 ;  /* 0x000000ff00007207 */ /* 0x000fe40001000000 */
[C---:B------:R-:W-:Y:S02]  /*1170*/  FSETP.GT.AND P2, PT, R16.reuse, R3, !P2 ;  /* 0x000000031000720b */ /* 0x040fe40005744000 */
[----:B------:R-:W-:Y:S01]  /*1180*/  I2FP.F32.S32 R5, UR9 ;  /* 0x0000000900057c45 */ /* 0x000fe20008201400 */
[----:B------:R-:W-:Y:S01]  /*1190*/  UIADD3 UR9, UPT, UPT, UR4, 0x4a, URZ ;  /* 0x0000004a04097890 */ /* 0x000fe2000fffe0ff */
[----:B------:R-:W-:Y:S01]  /*11a0*/  I2FP.F32.S32 R3, UR8 ;  /* 0x0000000800037c45 */ /* 0x000fe20008201400 */
[----:B------:R-:W-:Y:S01]  /*11b0*/  UIADD3 UR8, UPT, UPT, UR4, 0x49, URZ ;  /* 0x0000004904087890 */ /* 0x000fe2000fffe0ff */
[----:B------:R-:W-:-:S02]  /*11c0*/  FSETP.GT.AND P0, PT, R16, R5, PT ;  /* 0x000000051000720b */ /* 0x000fc40003f04000 */
[----:B------:R-:W-:Y:S02]  /*11d0*/  SEL R37, RZ, 0x1, !P2 ;  /* 0x00000001ff257807 */ /* 0x000fe40005000000 */
[----:B------:R-:W-:Y:S01]  /*11e0*/  I2FP.F32.S32 R5, UR10 ;  /* 0x0000000a00057c45 */ /* 0x000fe20008201400 */
[----:B------:R-:W-:Y:S01]  /*11f0*/  UIADD3 UR10, UPT, UPT, UR4, 0x43, URZ ;  /* 0x00000043040a7890 */ /* 0x000fe2000fffe0ff */
[----:B------:R-:W-:Y:S01]  /*1200*/  SEL R2, R32, 0x6, P6 ;  /* 0x0000000620027807 */ /* 0x000fe20003000000 */
[----:B------:R-:W-:Y:S01]  /*1210*/  IMAD.IADD R37, R0, 0x1, R37 ;  /* 0x0000000100257824 */ /* 0x000fe200078e0225 */
[C---:B------:R-:W-:Y:S02]  /*1220*/  FSETP.GT.AND P6, PT, R16.reuse, R3, !P3 ;  /* 0x000000031000720b */ /* 0x040fe40005fc4000 */
[----:B------:R-:W-:Y:S01]  /*1230*/  I2FP.F32.S32 R3, UR8 ;  /* 0x0000000800037c45 */ /* 0x000fe20008201400 */
[----:B------:R-:W-:Y:S01]  /*1240*/  UIADD3 UR8, UPT, UPT, UR4, 0x40, URZ ;  /* 0x0000004004087890 */ /* 0x000fe2000fffe0ff */
[----:B------:R-:W-:-:S02]  /*1250*/  FSETP.GT.AND P2, PT, R16, R5, PT ;  /* 0x000000051000720b */ /* 0x000fc40003f44000 */
[----:B------:R-:W-:Y:S02]  /*1260*/  SEL R5, R2, 0x4, P3 ;  /* 0x0000000402057807 */ /* 0x000fe40001800000 */
[----:B------:R-:W-:Y:S02]  /*1270*/  SEL R0, RZ, 0x1, !P6 ;  /* 0x00000001ff007807 */ /* 0x000fe40007000000 */
[----:B------:R-:W-:Y:S02]  /*1280*/  FSETP.GT.AND P3, PT, R16, R3, PT ;  /* 0x000000031000720b */ /* 0x000fe40003f64000 */
[----:B------:R-:W-:Y:S01]  /*1290*/  I2FP.F32.S32 R3, UR8 ;  /* 0x0000000800037c45 */ /* 0x000fe20008201400 */
[----:B------:R-:W-:Y:S01]  /*12a0*/  @P1 IMAD.IADD R37, R0, 0x1, R5 ;  /* 0x0000000100251824 */ /* 0x000fe200078e0205 */
[----:B------:R-:W-:Y:S01]  /*12b0*/  UIADD3 UR8, UPT, UPT, UR4, 0x4e, URZ ;  /* 0x0000004e04087890 */ /* 0x000fe2000fffe0ff */
[----:B------:R-:W-:Y:S01]  /*12c0*/  I2FP.F32.S32 R5, UR9 ;  /* 0x0000000900057c45 */ /* 0x000fe20008201400 */
[----:B------:R-:W-:Y:S01]  /*12d0*/  UIADD3 UR9, UPT, UPT, UR4, 0x4d, URZ ;  /* 0x0000004d04097890 */ /* 0x000fe2000fffe0ff */
[----:B------:R-:W-:-:S02]  /*12e0*/  SEL R0, R21, 0x2, P5 ;  /* 0x0000000215007807 */ /* 0x000fc40002800000 */
[C---:B------:R-:W-:Y:S02]  /*12f0*/  FSETP.GT.AND P1, PT, R16.reuse, R5, PT ;  /* 0x000000051000720b */ /* 0x040fe40003f24000 */
[----:B------:R-:W-:Y:S01]  /*1300*/  I2FP.F32.S32 R5, UR8 ;  /* 0x0000000800057c45 */ /* 0x000fe20008201400 */
[----:B------:R-:W-:Y:S01]  /*1310*/  UIADD3 UR8, UPT, UPT, UR4, 0x44, URZ ;  /* 0x0000004404087890 */ /* 0x000fe2000fffe0ff */
[----:B------:R-:W-:Y:S02]  /*1320*/  FSETP.GT.AND P5, PT, R16, R3, !P4 ;  /* 0x000000031000720b */ /* 0x000fe400067a4000 */
[----:B------:R-:W-:Y:S01]  /*1330*/  I2FP.F32.S32 R3, UR9 ;  /* 0x0000000900037c45 */ /* 0x000fe20008201400 */
[----:B------:R-:W-:Y:S01]  /*1340*/  UIADD3 UR9, UPT, UPT, UR4, 0x4b, URZ ;  /* 0x0000004b04097890 */ /* 0x000fe2000fffe0ff */
[----:B------:R-:W-:Y:S01]  /*1350*/  I2FP.F32.S32 R7, UR10 ;  /* 0x0000000a00077c45 */ /* 0x000fe20008201400 */
[----:B------:R-:W-:Y:S01]  /*1360*/  UIADD3 UR10, UPT, UPT, UR4, 0x56, URZ ;  /* 0x00000056040a7890 */ /* 0x000fe2000fffe0ff */
[----:B------:R-:W-:-:S02]  /*1370*/  SEL R0, R0, RZ, P4 ;  /* 0x000000ff00007207 */ /* 0x000fc40002000000 */
[----:B------:R-:W-:Y:S02]  /*1380*/  FSETP.GT.AND P4, PT, R16, R3, PT ;  /* 0x000000031000720b */ /* 0x000fe40003f84000 */
[----:B------:R-:W-:Y:S02]  /*1390*/  SEL R2, R32, 0x6, P2 ;  /* 0x0000000620027807 */ /* 0x000fe40001000000 */
[C---:B------:R-:W-:Y:S02]  /*13a0*/  FSETP.GT.AND P6, PT, R16.reuse, R7, PT ;  /* 0x000000071000720b */ /* 0x040fe40003fc4000 */
[----:B------:R-:W-:Y:S01]  /*13b0*/  I2FP.F32.S32 R3, UR8 ;  /* 0x0000000800037c45 */ /* 0x000fe20008201400 */
[----:B------:R-:W-:Y:S01]  /*13c0*/  UIADD3 UR8, UPT, UPT, UR4, 0x52, URZ ;  /* 0x0000005204087890 */ /* 0x000fe2000fffe0ff */
[----:B------:R-:W-:Y:S02]  /*13d0*/  SEL R15, RZ, 0x1, !P5 ;  /* 0x00000001ff0f7807 */ /* 0x000fe40006800000 */
[----:B------:R-:W-:-:S02]  /*13e0*/  FSETP.GT.AND P5, PT, R16, R5, PT ;  /* 0x000000051000720b */ /* 0x000fc40003fa4000 */
[----:B------:R-:W-:Y:S01]  /*13f0*/  I2FP.F32.S32 R5, UR9 ;  /* 0x0000000900057c45 */ /* 0x000fe20008201400 */
[----:B------:R-:W-:Y:S01]  /*1400*/  UIADD3 UR9, UPT, UPT, UR4, 0x51, URZ ;  /* 0x0000005104097890 */ /* 0x000fe2000fffe0ff */
[----:B------:R-:W-:Y:S01]  /*1410*/  SEL R7, R2, 0x4, P0 ;  /* 0x0000000402077807 */ /* 0x000fe20000000000 */
[----:B------:R-:W-:Y:S01]  /*1420*/  IMAD.IADD R15, R0, 0x1, R15 ;  /* 0x00000001000f7824 */ /* 0x000fe200078e020f */
[C---:B------:R-:W-:Y:S02]  /*1430*/  FSETP.GT.AND P0, PT, R16.reuse, R3, !P0 ;  /* 0x000000031000720b */ /* 0x040fe40004704000 */
[----:B------:R-:W-:Y:S02]  /*1440*/  FSETP.GT.AND P2, PT, R16, R5, PT ;  /* 0x000000051000720b */ /* 0x000fe40003f44000 */
[----:B------:R-:W-:Y:S02]  /*1450*/  SEL R0, RZ, 0x1, !P0 ;  /* 0x00000001ff007807 */ /* 0x000fe40004000000 */
[----:B------:R-:W-:Y:S01]  /*1460*/  I2FP.F32.S32 R5, UR8 ;  /* 0x0000000800057c45 */ /* 0x000fe20008201400 */
[----:B------:R-:W-:Y:S01]  /*1470*/  UIADD3 UR8, UPT, UPT, UR4, 0x48, URZ ;  /* 0x0000004804087890 */ /* 0x000fe2000fffe0ff */
[----:B------:R-:W-:Y:S01]  /*1480*/  I2FP.F32.S32 R3, UR9 ;  /* 0x0000000900037c45 */ /* 0x000fe20008201400 */
[----:B------:R-:W-:Y:S01]  /*1490*/  UIADD3 UR9, UPT, UPT, UR4, 0x55, URZ ;  /* 0x0000005504097890 */ /* 0x000fe2000fffe0ff */
[----:B------:R-:W-:Y:S01]  /*14a0*/  @P6 IMAD.IADD R15, R0, 0x1, R7 ;  /* 0x00000001000f6824 */ /* 0x000fe200078e0207 */
[----:B------:R-:W-:-:S02]  /*14b0*/  SEL R0, R21, 0x2, P1 ;  /* 0x0000000215007807 */ /* 0x000fc40000800000 */
[C---:B------:R-:W-:Y:S02]  /*14c0*/  FSETP.GT.AND P0, PT, R16.reuse, R3, PT ;  /* 0x000000031000720b */ /* 0x040fe40003f04000 */
[----:B------:R-:W-:Y:S01]  /*14d0*/  I2FP.F32.S32 R3, UR8 ;  /* 0x0000000800037c45 */ /* 0x000fe20008201400 */
[----:B------:R-:W-:Y:S01]  /*14e0*/  UIADD3 UR8, UPT, UPT, UR4, 0x4c, URZ ;  /* 0x0000004c04087890 */ /* 0x000fe2000fffe0ff */
[----:B------:R-:W-:Y:S02]  /*14f0*/  FSETP.GT.AND P6, PT, R16, R5, PT ;  /* 0x000000051000720b */ /* 0x000fe40003fc4000 */
[----:B------:R-:W-:Y:S01]  /*1500*/  I2FP.F32.S32 R5, UR9 ;  /* 0x0000000900057c45 */ /* 0x000fe20008201400 */
[----:B------:R-:W-:Y:S01]  /*1510*/  UIADD3 UR9, UPT, UPT, UR4, 0x5a, URZ ;  /* 0x0000005a04097890 */ /* 0x000fe2000fffe0ff */
[----:B------:R-:W-:Y:S02]  /*1520*/  SEL R0, R0, RZ, P3 ;  /* 0x000000ff00007207 */ /* 0x000fe40001800000 */
[----:B------:R-:W-:-:S02]  /*1530*/  FSETP.GT.AND P3, PT, R16, R3, !P3 ;  /* 0x000000031000720b */ /* 0x000fc40005f64000 */
[----:B------:R-:W-:Y:S02]  /*1540*/  FSETP.GT.AND P1, PT, R16, R5, PT ;  /* 0x000000051000720b */ /* 0x000fe40003f24000 */
[----:B------:R-:W-:Y:S01]  /*1550*/  I2FP.F32.S32 R5, UR8 ;  /* 0x0000000800057c45 */ /* 0x000fe20008201400 */
[----:B------:R-:W-:Y:S01]  /*1560*/  UIADD3 UR8, UPT, UPT, UR4, 0x59, URZ ;  /* 0x0000005904087890 */ /* 0x000fe2000fffe0ff */
[----:B------:R-:W-:Y:S02]  /*1570*/  SEL R3, RZ, 0x1, !P3 ;  /* 0x00000001ff037807 */ /* 0x000fe40005800000 */
[----:B------:R-:W-:Y:S02]  /*1580*/  SEL R2, R32, 0x6, P5 ;  /* 0x0000000620027807 */ /* 0x000fe40002800000 */
[----:B------:R-:W-:Y:S01]  /*1590*/  FSETP.GT.AND P5, PT, R16, R5, !P4 ;  /* 0x000000051000720b */ /* 0x000fe200067a4000 */
[----:B------:R-:W-:Y:S01]  /*15a0*/  IMAD.IADD R34, R0, 0x1, R3 ;  /* 0x0000000100227824 */ /* 0x000fe200078e0203 */
[----:B------:R-:W-:Y:S01]  /*15b0*/  I2FP.F32.S32 R3, UR8 ;  /* 0x0000000800037c45 */ /* 0x000fe20008201400 */
[----:B------:R-:W-:Y:S01]  /*15c0*/  UIADD3 UR8, UPT, UPT, UR4, 0x50, URZ ;  /* 0x0000005004087890 */ /* 0x000fe2000fffe0ff */
[----:B------:R-:W-:-:S02]  /*15d0*/  SEL R5, R2, 0x4, P4 ;  /* 0x0000000402057807 */ /* 0x000fc40002000000 */
[----:B------:R-:W-:Y:S02]  /*15e0*/  SEL R0, RZ, 0x1, !P5 ;  /* 0x00000001ff007807 */ /* 0x000fe40006800000 */
[----:B------:R-:W-:Y:S02]  /*15f0*/  FSETP.GT.AND P4, PT, R16, R3, PT ;  /* 0x000000031000720b */ /* 0x000fe40003f84000 */
[----:B------:R-:W-:Y:S01]  /*1600*/  I2FP.F32.S32 R3, UR8 ;  /* 0x0000000800037c45 */ /* 0x000fe20008201400 */
[----:B------:R-:W-:Y:S01]  /*1610*/  @P2 IMAD.IADD R34, R0, 0x1, R5 ;  /* 0x0000000100222824 */ /* 0x000fe200078e0205 */
[----:B------:R-:W-:Y:S01]  /*1620*/  UIADD3 UR8, UPT, UPT, UR4, 0x5e, URZ ;  /* 0x0000005e04087890 */ /* 0x000fe2000fffe0ff */
[----:B------:R-:W-:Y:S01]  /*1630*/  I2FP.F32.S32 R5, UR9 ;  /* 0x0000000900057c45 */ /* 0x000fe20008201400 */
[----:B------:R-:W-:Y:S01]  /*1640*/  UIADD3 UR9, UPT, UPT, UR4, 0x5d, URZ ;  /* 0x0000005d04097890 */ /* 0x000fe2000fffe0ff */
[----:B------:R-:W-:Y:S01]  /*1650*/  I2FP.F32.S32 R7, UR10 ;  /* 0x0000000a00077c45 */ /* 0x000fe20008201400 */
[----:B------:R-:W-:Y:S01]  /*1660*/  UIADD3 UR10, UPT, UPT, UR4, 0x53, URZ ;  /* 0x00000053040a7890 */ /* 0x000fe2000fffe0ff */
[----:B------:R-:W-:-:S02]  /*1670*/  FSETP.GT.AND P2, PT, R16, R5, PT ;  /* 0x000000051000720b */ /* 0x000fc40003f44000 */
[----:B------:R-:W-:Y:S02]  /*1680*/  SEL R0, R21, 0x2, P6 ;  /* 0x0000000215007807 */ /* 0x000fe40003000000 */
[----:B------:R-:W-:Y:S01]  /*1690*/  I2FP.F32.S32 R5, UR8 ;  /* 0x0000000800057c45 */ /* 0x000fe20008201400 */
[----:B------:R-:W-:Y:S01]  /*16a0*/  UIADD3 UR8, UPT, UPT, UR4, 0x54, URZ ;  /* 0x0000005404087890 */ /* 0x000fe2000fffe0ff */
[C---:B------:R-:W-:Y:S02]  /*16b0*/  FSETP.GT.AND P6, PT, R16.reuse, R3, !P0 ;  /* 0x000000031000720b */ /* 0x040fe400047c4000 */
[----:B------:R-:W-:Y:S02]  /*16c0*/  FSETP.GT.AND P3, PT, R16, R7, PT ;  /* 0x000000071000720b */ /* 0x000fe40003f64000 */
        /* <DEDUP_REMOVED lines=66> */
[----:B------:R-:W-:Y:S02]  /*1af0*/  SEL R19, RZ, 0x1, !P5 ;  /* 0x00000001ff137807 */ /* 0x000fe40006800000 */
[----:B------:R-:W-:Y:S01]  /*1b00*/  I2FP.F32.S32 R3, UR8 ;  /* 0x0000000800037c45 */ /* 0x000fe20008201400 */
[----:B------:R-:W-:Y:S01]  /*1b10*/  UIADD3 UR8, UPT, UPT, UR4, 0x72, URZ ;  /* 0x0000007204087890 */ /* 0x000fe2000fffe0ff */
[----:B------:R-:W-:Y:S01]  /*1b20*/  FSETP.GT.AND P5, PT, R16, R5, PT ;  /* 0x000000051000720b */ /* 0x000fe20003fa4000 */
[----:B------:R-:W-:Y:S01]  /*1b30*/  IMAD.IADD R19, R0, 0x1, R19 ;  /* 0x0000000100137824 */ /* 0x000fe200078e0213 */
[----:B------:R-:W-:Y:S01]  /*1b40*/  I2FP.F32.S32 R5, UR9 ;  /* 0x0000000900057c45 */ /* 0x000fe20008201400 */
[----:B------:R-:W-:Y:S01]  /*1b50*/  UIADD3 UR9, UPT, UPT, UR4, 0x71, URZ ;  /* 0x0000007104097890 */ /* 0x000fe2000fffe0ff */
[----:B------:R-:W-:-:S02]  /*1b60*/  SEL R7, R2, 0x4, P2 ;  /* 0x0000000402077807 */ /* 0x000fc40001000000 */
[C---:B------:R-:W-:Y:S02]  /*1b70*/  FSETP.GT.AND P2, PT, R16.reuse, R3, !P2 ;  /* 0x000000031000720b */ /* 0x040fe40005744000 */
[----:B------:R-:W-:Y:S02]  /*1b80*/  FSETP.GT.AND P4, PT, R16, R5, PT ;  /* 0x000000051000720b */ /* 0x000fe40003f84000 */
        /* <DEDUP_REMOVED lines=12> */
[----:B------:R-:W-:Y:S02]  /*1c50*/  SEL R0, R0, RZ, P0 ;  /* 0x000000ff00007207 */ /* 0x000fe40000000000 */
[----:B------:R-:W-:Y:S01]  /*1c60*/  I2FP.F32.S32 R5, UR9 ;  /* 0x0000000900057c45 */ /* 0x000fe20008201400 */
[----:B------:R-:W-:Y:S01]  /*1c70*/  UIADD3 UR9, UPT, UPT, UR4, 0x7a, URZ ;  /* 0x0000007a04097890 */ /* 0x000fe2000fffe0ff */
[----:B------:R-:W-:-:S02]  /*1c80*/  FSETP.GT.AND P0, PT, R16, R3, !P0 ;  /* 0x000000031000720b */ /* 0x000fc40004704000 */
[----:B------:R-:W-:Y:S01]  /*1c90*/  I2FP.F32.S32 R3, UR8 ;  /* 0x0000000800037c45 */ /* 0x000fe20008201400 */
[----:B------:R-:W-:Y:S01]  /*1ca0*/  UIADD3 UR8, UPT, UPT, UR4, 0x79, URZ ;  /* 0x0000007904087890 */ /* 0x000fe2000fffe0ff */
[C---:B------:R-:W-:Y:S02]  /*1cb0*/  FSETP.GT.AND P3, PT, R16.reuse, R5, PT ;  /* 0x000000051000720b */ /* 0x040fe40003f64000 */
[----:B------:R-:W-:Y:S02]  /*1cc0*/  SEL R13, RZ, 0x1, !P0 ;  /* 0x00000001ff0d7807 */ /* 0x000fe40004000000 */
[----:B------:R-:W-:Y:S01]  /*1cd0*/  I2FP.F32.S32 R5, UR10 ;  /* 0x0000000a00057c45 */ /* 0x000fe20008201400 */
[----:B------:R-:W-:Y:S01]  /*1ce0*/  UIADD3 UR10, UPT, UPT, UR4, 0x73, URZ ;  /* 0x00000073040a7890 */ /* 0x000fe2000fffe0ff */
[----:B------:R-:W-:Y:S01]  /*1cf0*/  FSETP.GT.AND P5, PT, R16, R3, !P1 ;  /* 0x000000031000720b */ /* 0x000fe20004fa4000 */
[----:B------:R-:W-:Y:S01]  /*1d00*/  IMAD.IADD R13, R0, 0x1, R13 ;  /* 0x00000001000d7824 */ /* 0x000fe200078e020d */
[----:B------:R-:W-:-:S02]  /*1d10*/  FSETP.GT.AND P0, PT, R16, R5, PT ;  /* 0x000000051000720b */ /* 0x000fc40003f04000 */
[----:B------:R-:W-:Y:S02]  /*1d20*/  SEL R5, R2, 0x4, P1 ;  /* 0x0000000402057807 */ /* 0x000fe40000800000 */
[----:B------:R-:W-:Y:S02]  /*1d30*/  SEL R0, RZ, 0x1, !P5 ;  /* 0x00000001ff007807 */ /* 0x000fe40006800000 */
        /* <DEDUP_REMOVED lines=56> */
[----:B------:R-:W-:Y:S01]  /*20c0*/  I2FP.F32.S32 R3, UR8 ;  /* 0x0000000800037c45 */ /* 0x000fe20008201400 */
[----:B------:R-:W-:Y:S01]  /*20d0*/  UIADD3 UR8, UPT, UPT, UR4, 0x80, URZ ;  /* 0x0000008004087890 */ /* 0x000fe2000fffe0ff */
[----:B------:R-:W-:Y:S02]  /*20e0*/  SEL R5, R2, 0x4, P2 ;  /* 0x0000000402057807 */ /* 0x000fe40001000000 */
[----:B------:R-:W-:Y:S02]  /*20f0*/  SEL R0, RZ, 0x1, !P6 ;  /* 0x00000001ff007807 */ /* 0x000fe40007000000 */
[----:B------:R-:W-:Y:S02]  /*2100*/  FSETP.GT.AND P2, PT, R16, R3, PT ;  /* 0x000000031000720b */ /* 0x000fe40003f44000 */
[----:B------:R-:W-:Y:S01]  /*2110*/  I2FP.F32.S32 R3, UR8 ;  /* 0x0000000800037c45 */ /* 0x000fe20008201400 */
[----:B------:R-:W-:Y:S01]  /*2120*/  @P0 IMAD.IADD R39, R0, 0x1, R5 ;  /* 0x0000000100270824 */ /* 0x000fe200078e0205 */
[----:B------:R-:W-:Y:S01]  /*2130*/  I2FP.F32.S32 R5, UR9 ;  /* 0x0000000900057c45 */ /* 0x000fe20008201400 */
[----:B------:R-:W-:Y:S01]  /*2140*/  UIADD3 UR9, UPT, UPT, UR4, 0x8d, URZ ;  /* 0x0000008d04097890 */ /* 0x000fe2000fffe0ff */
[----:B------:R-:W-:Y:S01]  /*2150*/  SEL R0, R21, 0x2, P5 ;  /* 0x0000000215007807 */ /* 0x000fe20002800000 */
[----:B------:R-:W-:Y:S01]  /*2160*/  UIADD3 UR8, UPT, UPT, UR4, 0x8e, URZ ;  /* 0x0000008e04087890 */ /* 0x000fe2000fffe0ff */
[----:B------:R-:W-:-:S02]  /*2170*/  FSETP.GT.AND P5, PT, R16, R3, !P3 ;  /* 0x000000031000720b */ /* 0x000fc40005fa4000 */
[----:B------:R-:W-:Y:S02]  /*2180*/  FSETP.GT.AND P0, PT, R16, R5, PT ;  /* 0x000000051000720b */ /* 0x000fe40003f04000 */
[----:B------:R-:W-:Y:S01]  /*2190*/  I2FP.F32.S32 R3, UR9 ;  /* 0x0000000900037c45 */ /* 0x000fe20008201400 */
[----:B------:R-:W-:Y:S01]  /*21a0*/  UIADD3 UR9, UPT, UPT, UR4, 0x8b, URZ ;  /* 0x0000008b04097890 */ /* 0x000fe2000fffe0ff */
[----:B------:R-:W-:Y:S01]  /*21b0*/  I2FP.F32.S32 R5, UR8 ;  /* 0x0000000800057c45 */ /* 0x000fe20008201400 */
[----:B------:R-:W-:Y:S01]  /*21c0*/  UIADD3 UR8, UPT, UPT, UR4, 0x84, URZ ;  /* 0x0000008404087890 */ /* 0x000fe2000fffe0ff */
[----:B------:R-:W-:Y:S01]  /*21d0*/  I2FP.F32.S32 R7, UR10 ;  /* 0x0000000a00077c45 */ /* 0x000fe20008201400 */
[----:B------:R-:W-:Y:S01]  /*21e0*/  UIADD3 UR10, UPT, UPT, UR4, 0x96, URZ ;  /* 0x00000096040a7890 */ /* 0x000fe2000fffe0ff */
[----:B------:R-:W-:Y:S02]  /*21f0*/  SEL R0, R0, RZ, P3 ;  /* 0x000000ff00007207 */ /* 0x000fe40001800000 */
[----:B------:R-:W-:-:S02]  /*2200*/  FSETP.GT.AND P3, PT, R16, R3, PT ;  /* 0x000000031000720b */ /* 0x000fc40003f64000 */
        /* <DEDUP_REMOVED lines=108> */
[C---:B------:R-:W-:Y:S02]  /*28d0*/  FSETP.GT.AND P3, PT, R16.reuse, R7, PT ;  /* 0x000000071000720b */ /* 0x040fe40003f64000 */
        /* <DEDUP_REMOVED lines=9> */
[----:B------:R-:W-:Y:S01]  /*2970*/  I2FP.F32.S32 R7, UR9 ;  /* 0x0000000900077c45 */ /* 0x000fe20008201400 */
[----:B------:R-:W-:Y:S01]  /*2980*/  UIADD3 UR9, UPT, UPT, UR4, 0xb1, URZ ;  /* 0x000000b104097890 */ /* 0x000fe2000fffe0ff */
[----:B------:R-:W-:Y:S01]  /*2990*/  FSETP.GT.AND P5, PT, R16, R5, PT ;  /* 0x000000051000720b */ /* 0x000fe20003fa4000 */
[----:B------:R-:W-:Y:S01]  /*29a0*/  IMAD.IADD R20, R0, 0x1, R3 ;  /* 0x0000000100147824 */ /* 0x000fe200078e0203 */
[----:B------:R-:W-:-:S02]  /*29b0*/  SEL R2, R32, 0x6, P3 ;  /* 0x0000000620027807 */ /* 0x000fc40001800000 */
[----:B------:R-:W-:Y:S01]  /*29c0*/  I2FP.F32.S32 R5, UR8 ;  /* 0x0000000800057c45 */ /* 0x000fe20008201400 */
[----:B------:R-:W-:Y:S01]  /*29d0*/  UIADD3 UR8, UPT, UPT, UR4, 0xb2, URZ ;  /* 0x000000b204087890 */ /* 0x000fe2000fffe0ff */
[----:B------:R-:W-:Y:S02]  /*29e0*/  FSETP.GT.AND P3, PT, R16, R7, PT ;  /* 0x000000071000720b */ /* 0x000fe40003f64000 */
[----:B------:R-:W-:Y:S02]  /*29f0*/  SEL R7, R2, 0x4, P1 ;  /* 0x0000000402077807 */ /* 0x000fe40000800000 */
[----:B------:R-:W-:Y:S02]  /*2a00*/  FSETP.GT.AND P1, PT, R16, R5, !P1 ;  /* 0x000000051000720b */ /* 0x000fe40004f24000 */
[----:B------:R-:W-:Y:S01]  /*2a10*/  I2FP.F32.S32 R5, UR8 ;  /* 0x0000000800057c45 */ /* 0x000fe20008201400 */
[----:B------:R-:W-:Y:S01]  /*2a20*/  UIADD3 UR8, UPT, UPT, UR4, 0xa8, URZ ;  /* 0x000000a804087890 */ /* 0x000fe2000fffe0ff */
[----:B------:R-:W-:-:S02]  /*2a30*/  SEL R0, RZ, 0x1, !P1 ;  /* 0x00000001ff007807 */ /* 0x000fc40004800000 */
[----:B------:R-:W-:Y:S01]  /*2a40*/  I2FP.F32.S32 R3, UR9 ;  /* 0x0000000900037c45 */ /* 0x000fe20008201400 */
[----:B------:R-:W-:Y:S01]  /*2a50*/  UIADD3 UR9, UPT, UPT, UR4, 0xb5, URZ ;  /* 0x000000b504097890 */ /* 0x000fe2000fffe0ff */
[----:B------:R-:W-:Y:S01]  /*2a60*/  SEL R2, R32, 0x6, P5 ;  /* 0x0000000620027807 */ /* 0x000fe20002800000 */
[----:B------:R-:W-:Y:S01]  /*2a70*/  @P4 IMAD.IADD R20, R0, 0x1, R7 ;  /* 0x0000000100144824 */ /* 0x000fe200078e0207 */
[C---:B------:R-:W-:Y:S02]  /*2a80*/  FSETP.GT.AND P1, PT, R16.reuse, R3, PT ;  /* 0x000000031000720b */ /* 0x040fe40003f24000 */
[----:B------:R-:W-:Y:S02]  /*2a90*/  SEL R0, R21, 0x2, P2 ;  /* 0x0000000215007807 */ /* 0x000fe40001000000 */
[----:B------:R-:W-:Y:S01]  /*2aa0*/  I2FP.F32.S32 R3, UR8 ;  /* 0x0000000800037c45 */ /* 0x000fe20008201400 */
[----:B------:R-:W-:Y:S01]  /*2ab0*/  UIADD3 UR8, UPT, UPT, UR4, 0xac, URZ ;  /* 0x000000ac04087890 */ /* 0x000fe2000fffe0ff */
[----:B------:R-:W-:-:S02]  /*2ac0*/  FSETP.GT.AND P4, PT, R16, R5, PT ;  /* 0x000000051000720b */ /* 0x000fc40003f84000 */
[----:B------:R-:W-:Y:S02]  /*2ad0*/  SEL R0, R0, RZ, P6 ;  /* 0x000000ff00007207 */ /* 0x000fe40003000000 */
[----:B------:R-:W-:Y:S01]  /*2ae0*/  I2FP.F32.S32 R5, UR9 ;  /* 0x0000000900057c45 */ /* 0x000fe20008201400 */
[----:B------:R-:W-:Y:S01]  /*2af0*/  UIADD3 UR9, UPT, UPT, UR4, 0xba, URZ ;  /* 0x000000ba04097890 */ /* 0x000fe2000fffe0ff */
[C---:B------:R-:W-:Y:S02]  /*2b00*/  FSETP.GT.AND P6, PT, R16.reuse, R3, !P6 ;  /* 0x000000031000720b */ /* 0x040fe400077c4000 */
[----:B------:R-:W-:Y:S01]  /*2b10*/  I2FP.F32.S32 R3, UR8 ;  /* 0x0000000800037c45 */ /* 0x000fe20008201400 */
[----:B------:R-:W-:Y:S01]  /*2b20*/  UIADD3 UR8, UPT, UPT, UR4, 0xb9, URZ ;  /* 0x000000b904087890 */ /* 0x000fe2000fffe0ff */
[----:B------:R-:W-:Y:S02]  /*2b30*/  FSETP.GT.AND P2, PT, R16, R5, PT ;  /* 0x000000051000720b */ /* 0x000fe40003f44000 */
[----:B------:R-:W-:-:S02]  /*2b40*/  SEL R11, RZ, 0x1, !P6 ;  /* 0x00000001ff0b7807 */ /* 0x000fc40007000000 */
[----:B------:R-:W-:Y:S01]  /*2b50*/  I2FP.F32.S32 R5, UR10 ;  /* 0x0000000a00057c45 */ /* 0x000fe20008201400 */
[----:B------:R-:W-:Y:S01]  /*2b60*/  UIADD3 UR10, UPT, UPT, UR4, 0xb3, URZ ;  /* 0x000000b3040a7890 */ /* 0x000fe2000fffe0ff */
[----:B------:R-:W-:Y:S01]  /*2b70*/  FSETP.GT.AND P5, PT, R16, R3, !P0 ;  /* 0x000000031000720b */ /* 0x000fe200047a4000 */
[----:B------:R-:W-:Y:S01]  /*2b80*/  IMAD.IADD R11, R0, 0x1, R11 ;  /* 0x00000001000b7824 */ /* 0x000fe200078e020b */
[----:B------:R-:W-:Y:S02]  /*2b90*/  FSETP.GT.AND P6, PT, R16, R5, PT ;  /* 0x000000051000720b */ /* 0x000fe40003fc4000 */
        /* <DEDUP_REMOVED lines=184> */
[----:B------:R-:W-:-:S02]  /*3720*/  FSETP.GT.AND P1, PT, R16, R5, PT ;  /* 0x000000051000720b */ /* 0x000fc40003f24000 */
[C---:B------:R-:W-:Y:S02]  /*3730*/  FSETP.GT.AND P2, PT, R16.reuse, R3, !P6 ;  /* 0x000000031000720b */ /* 0x040fe40007744000 */
[----:B------:R-:W-:Y:S01]  /*3740*/  I2FP.F32.S32 R3, UR9 ;  /* 0x0000000900037c45 */ /* 0x000fe20008201400 */
[----:B------:R-:W-:Y:S01]  /*3750*/  UIADD3 UR9, UPT, UPT, UR4, 0x101, URZ ;  /* 0x0000010104097890 */ /* 0x000fe2000fffe0ff */
[----:B------:R-:W-:Y:S01]  /*3760*/  I2FP.F32.S32 R5, UR8 ;  /* 0x0000000800057c45 */ /* 0x000fe20008201400 */
[----:B------:R-:W-:Y:S01]  /*3770*/  UIADD3 UR8, UPT, UPT, UR4, 0xe4, URZ ;  /* 0x000000e404087890 */ /* 0x000fe2000fffe0ff */
[----:B------:R-:W-:Y:S02]  /*3780*/  FSETP.GT.AND P5, PT, R16, R7, PT ;  /* 0x000000071000720b */ /* 0x000fe40003fa4000 */
[----:B------:R-:W-:Y:S01]  /*3790*/  I2FP.F32.S32 R7, UR10 ;  /* 0x0000000a00077c45 */ /* 0x000fe20008201400 */
[----:B------:R-:W-:Y:S01]  /*37a0*/  UIADD3 UR10, UPT, UPT, UR4, 0x111, URZ ;  /* 0x00000111040a7890 */ /* 0x000fe2000fffe0ff */
[----:B------:R-:W-:-:S02]  /*37b0*/  SEL R0, R0, RZ, P6 ;  /* 0x000000ff00007207 */ /* 0x000fc40003000000 */
[C---:B------:R-:W-:Y:S02]  /*37c0*/  FSETP.GT.AND P6, PT, R16.reuse, R3, PT ;  /* 0x000000031000720b */ /* 0x040fe40003fc4000 */
[----:B------:R-:W-:Y:S02]  /*37d0*/  SEL R3, RZ, 0x1, !P2 ;  /* 0x00000001ff037807 */ /* 0x000fe40005000000 */
[C---:B------:R-:W-:Y:S02]  /*37e0*/  FSETP.GT.AND P4, PT, R16.reuse, R7, PT ;  /* 0x000000071000720b */ /* 0x040fe40003f84000 */
[----:B------:R-:W-:Y:S01]  /*37f0*/  FSETP.GT.AND P2, PT, R16, R5, PT ;  /* 0x000000051000720b */ /* 0x000fe20003f44000 */
[----:B------:R-:W-:Y:S01]  /*3800*/  IMAD.IADD R18, R0, 0x1, R3 ;  /* 0x0000000100127824 */ /* 0x000fe200078e0203 */
[----:B------:R-:W-:Y:S01]  /*3810*/  I2FP.F32.S32 R7, UR9 ;  /* 0x0000000900077c45 */ /* 0x000fe20008201400 */
[----:B------:R-:W-:Y:S01]  /*3820*/  UIADD3 UR9, UPT, UPT, UR4, 0x102, URZ ;  /* 0x0000010204097890 */ /* 0x000fe2000fffe0ff */
[----:B------:R-:W-:Y:S01]  /*3830*/  I2FP.F32.S32 R5, UR8 ;  /* 0x0000000800057c45 */ /* 0x000fe20008201400 */
[----:B------:R-:W-:Y:S01]  /*3840*/  UIADD3 UR8, UPT, UPT, UR4, 0x109, URZ ;  /* 0x0000010904087890 */ /* 0x000fe2000fffe0ff */
[----:B------:R-:W-:-:S02]  /*3850*/  SEL R2, R32, 0x6, P5 ;  /* 0x0000000620027807 */ /* 0x000fc40002800000 */
[----:B------:R-:W-:Y:S02]  /*3860*/  FSETP.GT.AND P5, PT, R16, R7, PT ;  /* 0x000000071000720b */ /* 0x000fe40003fa4000 */
[----:B------:R-:W-:Y:S02]  /*3870*/  SEL R7, R2, 0x4, P0 ;  /* 0x0000000402077807 */ /* 0x000fe40000000000 */
[----:B------:R-:W-:Y:S02]  /*3880*/  FSETP.GT.AND P0, PT, R16, R5, !P0 ;  /* 0x000000051000720b */ /* 0x000fe40004704000 */
[----:B------:R-:W-:Y:S01]  /*3890*/  I2FP.F32.S32 R5, UR8 ;  /* 0x0000000800057c45 */ /* 0x000fe20008201400 */
[----:B------:R-:W-:Y:S01]  /*38a0*/  UIADD3 UR8, UPT, UPT, UR4, 0xf0, URZ ;  /* 0x000000f004087890 */ /* 0x000fe2000fffe0ff */
[----:B------:R-:W-:Y:S01]  /*38b0*/  I2FP.F32.S32 R3, UR9 ;  /* 0x0000000900037c45 */ /* 0x000fe20008201400 */
[----:B------:R-:W-:Y:S01]  /*38c0*/  UIADD3 UR9, UPT, UPT, UR4, 0x10a, URZ ;  /* 0x0000010a04097890 */ /* 0x000fe2000fffe0ff */
[----:B------:R-:W-:-:S02]  /*38d0*/  SEL R0, RZ, 0x1, !P0 ;  /* 0x00000001ff007807 */ /* 0x000fc40004000000 */
[----:B------:R-:W-:Y:S02]  /*38e0*/  FSETP.GT.AND P0, PT, R16, R3, PT ;  /* 0x000000031000720b */ /* 0x000fe40003f04000 */
[----:B------:R-:W-:Y:S01]  /*38f0*/  I2FP.F32.S32 R3, UR8 ;  /* 0x0000000800037c45 */ /* 0x000fe20008201400 */
[----:B------:R-:W-:Y:S01]  /*3900*/  UIADD3 UR8, UPT, UPT, UR4, 0xf8, URZ ;  /* 0x000000f804087890 */ /* 0x000fe2000fffe0ff */
[----:B------:R-:W-:Y:S01]  /*3910*/  SEL R8, R21, 0x2, P1 ;  /* 0x0000000215087807 */ /* 0x000fe20000800000 */
[----:B------:R-:W-:Y:S01]  /*3920*/  @P4 IMAD.IADD R18, R0, 0x1, R7 ;  /* 0x0000000100124824 */ /* 0x000fe200078e0207 */
[----:B------:R-:W-:Y:S02]  /*3930*/  FSETP.GT.AND P4, PT, R16, R5, PT ;  /* 0x000000051000720b */ /* 0x000fe40003f84000 */
[----:B------:R-:W-:Y:S01]  /*3940*/  I2FP.F32.S32 R5, UR9 ;  /* 0x0000000900057c45 */ /* 0x000fe20008201400 */
[----:B------:R-:W-:Y:S01]  /*3950*/  UIADD3 UR9, UPT, UPT, UR4, 0x112, URZ ;  /* 0x0000011204097890 */ /* 0x000fe2000fffe0ff */
[----:B------:R-:W-:-:S02]  /*3960*/  SEL R8, R8, RZ, P3 ;  /* 0x000000ff08087207 */ /* 0x000fc40001800000 */
[C---:B------:R-:W-:Y:S02]  /*3970*/  FSETP.GT.AND P3, PT, R16.reuse, R3, !P3 ;  /* 0x000000031000720b */ /* 0x040fe40005f64000 */
[----:B------:R-:W-:Y:S01]  /*3980*/  I2FP.F32.S32 R3, UR8 ;  /* 0x0000000800037c45 */ /* 0x000fe20008201400 */
[----:B------:R-:W-:Y:S01]  /*3990*/  UIADD3 UR8, UPT, UPT, UR4, 0x119, URZ ;  /* 0x0000011904087890 */ /* 0x000fe2000fffe0ff */
[C---:B------:R-:W-:Y:S02]  /*39a0*/  FSETP.GT.AND P1, PT, R16.reuse, R5, PT ;  /* 0x000000051000720b */ /* 0x040fe40003f24000 */
[----:B------:R-:W-:Y:S01]  /*39b0*/  I2FP.F32.S32 R5, UR10 ;  /* 0x0000000a00057c45 */ /* 0x000fe20008201400 */
[----:B------:R-:W-:Y:S01]  /*39c0*/  UIADD3 UR10, UPT, UPT, UR4, 0x11a, URZ ;  /* 0x0000011a040a7890 */ /* 0x000fe2000fffe0ff */
[----:B------:R-:W-:Y:S02]  /*39d0*/  SEL R60, R21, 0x2, P2 ;  /* 0x00000002153c7807 */ /* 0x000fe40001000000 */
[----:B------:R-:W-:-:S02]  /*39e0*/  FSETP.GT.AND P2, PT, R16, R3, !P6 ;  /* 0x000000031000720b */ /* 0x000fc40007744000 */
[----:B------:R-:W-:Y:S01]  /*39f0*/  I2FP.F32.S32 R3, UR9 ;  /* 0x0000000900037c45 */ /* 0x000fe20008201400 */
[----:B------:R-:W-:Y:S01]  /*3a00*/  UIADD3 UR9, UPT, UPT, UR4, 0x122, URZ ;  /* 0x0000012204097890 */ /* 0x000fe2000fffe0ff */
[----:B------:R-:W-:Y:S02]  /*3a10*/  SEL R59, RZ, 0x1, !P3 ;  /* 0x00000001ff3b7807 */ /* 0x000fe40005800000 */
[----:B------:R-:W-:Y:S02]  /*3a20*/  FSETP.GT.AND P3, PT, R16, R5, PT ;  /* 0x000000051000720b */ /* 0x000fe40003f64000 */
[----:B------:R-:W-:Y:S01]  /*3a30*/  I2FP.F32.S32 R5, UR8 ;  /* 0x0000000800057c45 */ /* 0x000fe20008201400 */
[----:B------:R-:W-:Y:S01]  /*3a40*/  UIADD3 UR8, UPT, UPT, UR4, 0x12a, URZ ;  /* 0x0000012a04087890 */ /* 0x000fe2000fffe0ff */
[----:B------:R-:W-:Y:S01]  /*3a50*/  SEL R60, R60, RZ, P6 ;  /* 0x000000ff3c3c7207 */ /* 0x000fe20003000000 */
[----:B------:R-:W-:Y:S01]  /*3a60*/  IMAD.IADD R8, R8, 0x1, R59 ;  /* 0x0000000108087824 */ /* 0x000fe200078e023b */
[----:B------:R-:W-:-:S02]  /*3a70*/  FSETP.GT.AND P6, PT, R16, R3, PT ;  /* 0x000000031000720b */ /* 0x000fc40003fc4000 */
[----:B------:R-:W-:Y:S01]  /*3a80*/  I2FP.F32.S32 R3, UR10 ;  /* 0x0000000a00037c45 */ /* 0x000fe20008201400 */
[----:B------:R-:W-:Y:S01]  /*3a90*/  UIADD3 UR10, UPT, UPT, UR4, 0x13a, URZ ;  /* 0x0000013a040a7890 */ /* 0x000fe2000fffe0ff */
[----:B------:R-:W-:Y:S02]  /*3aa0*/  SEL R57, RZ, 0x1, !P2 ;  /* 0x00000001ff397807 */ /* 0x000fe40005000000 */
[----:B------:R-:W-:Y:S02]  /*3ab0*/  FSETP.GT.AND P2, PT, R16, R5, PT ;  /* 0x000000051000720b */ /* 0x000fe40003f44000 */
[----:B------:R-:W-:Y:S01]  /*3ac0*/  I2FP.F32.S32 R5, UR9 ;  /* 0x0000000900057c45 */ /* 0x000fe20008201400 */
[----:B------:R-:W-:Y:S01]  /*3ad0*/  UIADD3 UR9, UPT, UPT, UR4, 0x132, URZ ;  /* 0x0000013204097890 */ /* 0x000fe2000fffe0ff */
[----:B------:R-:W-:Y:S01]  /*3ae0*/  SEL R7, R21, 0x2, P0 ;  /* 0x0000000215077807 */ /* 0x000fe20000000000 */
[----:B------:R-:W-:Y:S01]  /*3af0*/  IMAD.IADD R57, R60, 0x1, R57 ;  /* 0x000000013c397824 */ /* 0x000fe200078e0239 */
[----:B------:R-:W-:-:S02]  /*3b00*/  FSETP.GT.AND P0, PT, R16, R3, PT ;  /* 0x000000031000720b */ /* 0x000fc40003f04000 */
[----:B------:R-:W-:Y:S01]  /*3b10*/  I2FP.F32.S32 R3, UR8 ;  /* 0x0000000800037c45 */ /* 0x000fe20008201400 */
[----:B------:R-:W-:Y:S01]  /*3b20*/  UIADD3 UR8, UPT, UPT, UR4, 0x142, URZ ;  /* 0x0000014204087890 */ /* 0x000fe2000fffe0ff */
[C---:B------:R-:W-:Y:S02]  /*3b30*/  SEL R63, R21.reuse, 0x2, P1 ;  /* 0x00000002153f7807 */ /* 0x040fe40000800000 */
[C---:B------:R-:W-:Y:S02]  /*3b40*/  FSETP.GT.AND P1, PT, R16.reuse, R5, PT ;  /* 0x000000051000720b */ /* 0x040fe40003f24000 */
[----:B------:R-:W-:Y:S01]  /*3b50*/  I2FP.F32.S32 R5, UR9 ;  /* 0x0000000900057c45 */ /* 0x000fe20008201400 */
[----:B------:R-:W-:Y:S01]  /*3b60*/  UIADD3 UR9, UPT, UPT, UR4, 0x14a, URZ ;  /* 0x0000014a04097890 */ /* 0x000fe2000fffe0ff */
[----:B------:R-:W-:Y:S02]  /*3b70*/  SEL R6, R21, 0x2, P6 ;  /* 0x0000000215067807 */ /* 0x000fe40003000000 */
[----:B------:R-:W-:-:S02]  /*3b80*/  FSETP.GT.AND P6, PT, R16, R3, PT ;  /* 0x000000031000720b */ /* 0x000fc40003fc4000 */
[----:B------:R-:W-:Y:S01]  /*3b90*/  I2FP.F32.S32 R3, UR10 ;  /* 0x0000000a00037c45 */ /* 0x000fe20008201400 */
[----:B------:R-:W-:Y:S01]  /*3ba0*/  UIADD3 UR10, UPT, UPT, UR4, 0x15a, URZ ;  /* 0x0000015a040a7890 */ /* 0x000fe2000fffe0ff */
[----:B------:R-:W-:Y:S01]  /*3bb0*/  I2FP.F32.S32 R43, UR8 ;  /* 0x00000008002b7c45 */ /* 0x000fe20008201400 */
[----:B------:R-:W-:Y:S01]  /*3bc0*/  UIADD3 UR8, UPT, UPT, UR4, 0x152, URZ ;  /* 0x0000015204087890 */ /* 0x000fe2000fffe0ff */
[C---:B------:R-:W-:Y:S02]  /*3bd0*/  SEL R62, R21.reuse, 0x2, P0 ;  /* 0x00000002153e7807 */ /* 0x040fe40000000000 */
[C---:B------:R-:W-:Y:S02]  /*3be0*/  FSETP.GT.AND P0, PT, R16.reuse, R5, PT ;  /* 0x000000051000720b */ /* 0x040fe40003f04000 */
[----:B------:R-:W-:Y:S02]  /*3bf0*/  SEL R5, R21, 0x2, P1 ;  /* 0x0000000215057807 */ /* 0x000fe40000800000 */
[----:B------:R-:W-:-:S02]  /*3c00*/  FSETP.GT.AND P1, PT, R16, R3, PT ;  /* 0x000000031000720b */ /* 0x000fc40003f24000 */
[C---:B------:R-:W-:Y:S02]  /*3c10*/  SEL R65, R21.reuse, 0x2, P6 ;  /* 0x0000000215417807 */ /* 0x040fe40003000000 */
[----:B------:R-:W-:Y:S01]  /*3c20*/  I2FP.F32.S32 R3, UR9 ;  /* 0x0000000900037c45 */ /* 0x000fe20008201400 */
[----:B------:R-:W-:Y:S01]  /*3c30*/  UIADD3 UR9, UPT, UPT, UR4, 0x162, URZ ;  /* 0x0000016204097890 */ /* 0x000fe2000fffe0ff */
[C---:B------:R-:W-:Y:S02]  /*3c40*/  FSETP.GT.AND P6, PT, R16.reuse, R43, PT ;  /* 0x0000002b1000720b */ /* 0x040fe40003fc4000 */
[----:B------:R-:W-:Y:S01]  /*3c50*/  I2FP.F32.S32 R43, UR8 ;  /* 0x00000008002b7c45 */ /* 0x000fe20008201400 */
[----:B------:R-:W-:Y:S01]  /*3c60*/  UIADD3 UR8, UPT, UPT, UR4, 0x16a, URZ ;  /* 0x0000016a04087890 */ /* 0x000fe2000fffe0ff */
[----:B------:R-:W-:Y:S02]  /*3c70*/  SEL R66, R21, 0x2, P1 ;  /* 0x0000000215427807 */ /* 0x000fe40000800000 */
[----:B------:R-:W-:-:S02]  /*3c80*/  FSETP.GT.AND P1, PT, R16, R43, PT ;  /* 0x0000002b1000720b */ /* 0x000fc40003f24000 */
[C---:B------:R-:W-:Y:S02]  /*3c90*/  SEL R4, R21.reuse, 0x2, P0 ;  /* 0x0000000215047807 */ /* 0x040fe40000000000 */
[----:B------:R-:W-:Y:S01]  /*3ca0*/  I2FP.F32.S32 R43, UR10 ;  /* 0x0000000a002b7c45 */ /* 0x000fe20008201400 */
[----:B------:R-:W-:Y:S01]  /*3cb0*/  UIADD3 UR10, UPT, UPT, UR4, 0x17a, URZ ;  /* 0x0000017a040a7890 */ /* 0x000fe2000fffe0ff */
[----:B------:R-:W-:Y:S01]  /*3cc0*/  I2FP.F32.S32 R45, UR9 ;  /* 0x00000009002d7c45 */ /* 0x000fe20008201400 */
[----:B------:R-:W-:Y:S01]  /*3cd0*/  UIADD3 UR9, UPT, UPT, UR4, 0x172, URZ ;  /* 0x0000017204097890 */ /* 0x000fe2000fffe0ff */
[C---:B------:R-:W-:Y:S02]  /*3ce0*/  FSETP.GT.AND P0, PT, R16.reuse, R3, PT ;  /* 0x000000031000720b */ /* 0x040fe40003f04000 */
[----:B------:R-:W-:Y:S02]  /*3cf0*/  SEL R3, R21, 0x2, P6 ;  /* 0x0000000215037807 */ /* 0x000fe40003000000 */
[----:B------:R-:W-:-:S02]  /*3d00*/  FSETP.GT.AND P6, PT, R16, R43, PT ;  /* 0x0000002b1000720b */ /* 0x000fc40003fc4000 */
[C---:B------:R-:W-:Y:S02]  /*3d10*/  SEL R67, R21.reuse, 0x2, P0 ;  /* 0x0000000215437807 */ /* 0x040fe40000000000 */
[----:B------:R-:W-:Y:S01]  /*3d20*/  I2FP.F32.S32 R43, UR8 ;  /* 0x00000008002b7c45 */ /* 0x000fe20008201400 */
[----:B------:R-:W-:Y:S01]  /*3d30*/  UIADD3 UR8, UPT, UPT, UR4, 0x182, URZ ;  /* 0x0000018204087890 */ /* 0x000fe2000fffe0ff */
[----:B------:R-:W-:Y:S02]  /*3d40*/  FSETP.GT.AND P0, PT, R16, R45, PT ;  /* 0x0000002d1000720b */ /* 0x000fe40003f04000 */
[----:B------:R-:W-:Y:S01]  /*3d50*/  I2FP.F32.S32 R45, UR9 ;  /* 0x00000009002d7c45 */ /* 0x000fe20008201400 */
[----:B------:R-:W-:Y:S01]  /*3d60*/  UIADD3 UR9, UPT, UPT, UR4, 0x18a, URZ ;  /* 0x0000018a04097890 */ /* 0x000fe2000fffe0ff */
[C---:B------:R-:W-:Y:S02]  /*3d70*/  SEL R2, R21.reuse, 0x2, P1 ;  /* 0x0000000215027807 */ /* 0x040fe40000800000 */
[----:B------:R-:W-:-:S02]  /*3d80*/  SEL R69, R21, 0x2, P6 ;  /* 0x0000000215457807 */ /* 0x000fc40003000000 */
[C---:B------:R-:W-:Y:S02]  /*3d90*/  FSETP.GT.AND P1, PT, R16.reuse, R43, PT ;  /* 0x0000002b1000720b */ /* 0x040fe40003f24000 */
[C---:B------:R-:W-:Y:S02]  /*3da0*/  FSETP.GT.AND P6, PT, R16.reuse, R45, PT ;  /* 0x0000002d1000720b */ /* 0x040fe40003fc4000 */
[----:B------:R-:W-:Y:S01]  /*3db0*/  I2FP.F32.S32 R43, UR10 ;  /* 0x0000000a002b7c45 */ /* 0x000fe20008201400 */
[----:B------:R-:W-:Y:S01]  /*3dc0*/  UIADD3 UR10, UPT, UPT, UR4, 0x19a, URZ ;  /* 0x0000019a040a7890 */ /* 0x000fe2000fffe0ff */
[----:B------:R-:W-:Y:S01]  /*3dd0*/  I2FP.F32.S32 R45, UR8 ;  /* 0x00000008002d7c45 */ /* 0x000fe20008201400 */
[----:B------:R-:W-:Y:S01]  /*3de0*/  UIADD3 UR8, UPT, UPT, UR4, 0x192, URZ ;  /* 0x0000019204087890 */ /* 0x000fe2000fffe0ff */
        /* <DEDUP_REMOVED lines=66> */
[----:B------:R-:W-:Y:S02]  /*4210*/  SEL R58, R32, 0x6, P0 ;  /* 0x00000006203a7807 */ /* 0x000fe40000000000 */
[----:B------:R-:W-:Y:S02]  /*4220*/  FSETP.GT.AND P0, PT, R16, R61, PT ;  /* 0x0000003d1000720b */ /* 0x000fe40003f04000 */
[----:B------:R-:W-:Y:S01]  /*4230*/  I2FP.F32.S32 R61, UR8 ;  /* 0x00000008003d7c45 */ /* 0x000fe20008201400 */
[----:B------:R-:W-:Y:S01]  /*4240*/  UIADD3 UR8, UPT, UPT, UR4, 0xfe, URZ ;  /* 0x000000fe04087890 */ /* 0x000fe2000fffe0ff */
[----:B------:R-:W-:Y:S02]  /*4250*/  SEL R58, R58, 0x4, P6 ;  /* 0x000000043a3a7807 */ /* 0x000fe40003000000 */
[----:B------:R-:W-:Y:S02]  /*4260*/  FSETP.GT.AND P6, PT, R16, R61, !P6 ;  /* 0x0000003d1000720b */ /* 0x000fe400077c4000 */
[----:B------:R-:W-:-:S02]  /*4270*/  SEL R7, R7, RZ, P5 ;  /* 0x000000ff07077207 */ /* 0x000fc40002800000 */
[----:B------:R-:W-:Y:S01]  /*4280*/  I2FP.F32.S32 R61, UR8 ;  /* 0x00000008003d7c45 */ /* 0x000fe20008201400 */
[----:B------:R-:W-:Y:S01]  /*4290*/  UIADD3 UR8, UPT, UPT, UR4, 0xfc, URZ ;  /* 0x000000fc04087890 */ /* 0x000fe2000fffe0ff */
        /* <DEDUP_REMOVED lines=14> */
[----:B------:R-:W-:Y:S02]  /*4380*/  SEL R58, R58, 0x4, P0 ;  /* 0x000000043a3a7807 */ /* 0x000fe40000000000 */
[----:B------:R-:W-:-:S02]  /*4390*/  FSETP.GT.AND P0, PT, R16, R59, PT ;  /* 0x0000003b1000720b */ /* 0x000fc40003f04000 */
[----:B------:R-:W-:Y:S02]  /*43a0*/  SEL R59, RZ, 0x1, !P6 ;  /* 0x00000001ff3b7807 */ /* 0x000fe40007000000 */
[C---:B------:R-:W-:Y:S02]  /*43b0*/  FSETP.GT.AND P6, PT, R16.reuse, R61, PT ;  /* 0x0000003d1000720b */ /* 0x040fe40003fc4000 */
[----:B------:R-:W-:Y:S01]  /*43c0*/  I2FP.F32.S32 R61, UR8 ;  /* 0x00000008003d7c45 */ /* 0x000fe20008201400 */
[----:B------:R-:W-:Y:S01]  /*43d0*/  UIADD3 UR8, UPT, UPT, UR4, 0x105, URZ ;  /* 0x0000010504087890 */ /* 0x000fe2000fffe0ff */
[----:B------:R-:W-:Y:S02]  /*43e0*/  SEL R63, R63, RZ, P4 ;  /* 0x000000ff3f3f7207 */ /* 0x000fe40002000000 */
[----:B------:R-:W-:Y:S02]  /*43f0*/  FSETP.GT.AND P5, PT, R16, R61, !P5 ;  /* 0x0000003d1000720b */ /* 0x000fe40006fa4000 */
[----:B------:R-:W-:Y:S01]  /*4400*/  I2FP.F32.S32 R61, UR9 ;  /* 0x00000009003d7c45 */ /* 0x000fe20008201400 */
[----:B------:R-:W-:Y:S01]  /*4410*/  UIADD3 UR9, UPT, UPT, UR4, 0x106, URZ ;  /* 0x0000010604097890 */ /* 0x000fe2000fffe0ff */
[----:B------:R-:W-:-:S02]  /*4420*/  SEL R60, RZ, 0x1, !P5 ;  /* 0x00000001ff3c7807 */ /* 0x000fc40006800000 */
[C---:B------:R-:W-:Y:S01]  /*4430*/  FSETP.GT.AND P4, PT, R16.reuse, R61, !P4 ;  /* 0x0000003d1000720b */ /* 0x040fe20006784000 */
[----:B------:R-:W-:Y:S01]  /*4440*/  @P6 IMAD.IADD R57, R59, 0x1, R58 ;  /* 0x000000013b396824 */ /* 0x000fe200078e023a */
[----:B------:R-:W-:Y:S01]  /*4450*/  I2FP.F32.S32 R59, UR8 ;  /* 0x00000008003b7c45 */ /* 0x000fe20008201400 */
[----:B------:R-:W-:Y:S01]  /*4460*/  UIADD3 UR8, UPT, UPT, UR4, 0x104, URZ ;  /* 0x0000010404087890 */ /* 0x000fe2000fffe0ff */
[----:B------:R-:W-:Y:S01]  /*4470*/  I2FP.F32.S32 R61, UR9 ;  /* 0x00000009003d7c45 */ /* 0x000fe20008201400 */
[----:B------:R-:W-:Y:S01]  /*4480*/  IMAD.IADD R7, R7, 0x1, R60 ;  /* 0x0000000107077824 */ /* 0x000fe200078e023c */
[C---:B------:R-:W-:Y:S01]  /*4490*/  FSETP.GT.AND P6, PT, R16.reuse, R59, PT ;  /* 0x0000003b1000720b */ /* 0x040fe20003fc4000 */
[----:B------:R-:W-:Y:S01]  /*44a0*/  UIADD3 UR9, UPT, UPT, UR4, 0x131, URZ ;  /* 0x0000013104097890 */ /* 0x000fe2000fffe0ff */
[----:B------:R-:W-:Y:S02]  /*44b0*/  SEL R58, RZ, 0x1, !P4 ;  /* 0x00000001ff3a7807 */ /* 0x000fe40006000000 */
[----:B------:R-:W-:Y:S01]  /*44c0*/  I2FP.F32.S32 R59, UR11 ;  /* 0x0000000b003b7c45 */ /* 0x000fe20008201400 */
[----:B------:R-:W-:Y:S01]  /*44d0*/  UIADD3 UR11, UPT, UPT, UR4, 0x113, URZ ;  /* 0x00000113040b7890 */ /* 0x000fe2000fffe0ff */
[C---:B------:R-:W-:Y:S01]  /*44e0*/  FSETP.GT.AND P4, PT, R16.reuse, R61, PT ;  /* 0x0000003d1000720b */ /* 0x040fe20003f84000 */
[----:B------:R-:W-:Y:S01]  /*44f0*/  IMAD.IADD R58, R63, 0x1, R58 ;  /* 0x000000013f3a7824 */ /* 0x000fe200078e023a */
[----:B------:R-:W-:Y:S01]  /*4500*/  I2FP.F32.S32 R61, UR10 ;  /* 0x0000000a003d7c45 */ /* 0x000fe20008201400 */
[----:B------:R-:W-:Y:S01]  /*4510*/  UIADD3 UR10, UPT, UPT, UR4, 0x10b, URZ ;  /* 0x0000010b040a7890 */ /* 0x000fe2000fffe0ff */
[----:B------:R-:W-:-:S02]  /*4520*/  FSETP.GT.AND P5, PT, R16, R59, PT ;  /* 0x0000003b1000720b */ /* 0x000fc40003fa4000 */
[----:B------:R-:W-:Y:S02]  /*4530*/  SEL R59, R32, 0x6, P4 ;  /* 0x00000006203b7807 */ /* 0x000fe40002000000 */
[C---:B------:R-:W-:Y:S02]  /*4540*/  FSETP.GT.AND P4, PT, R16.reuse, R61, PT ;  /* 0x0000003d1000720b */ /* 0x040fe40003f84000 */
[----:B------:R-:W-:Y:S01]  /*4550*/  I2FP.F32.S32 R61, UR8 ;  /* 0x00000008003d7c45 */ /* 0x000fe20008201400 */
[----:B------:R-:W-:Y:S01]  /*4560*/  UIADD3 UR8, UPT, UPT, UR4, 0x10e, URZ ;  /* 0x0000010e04087890 */ /* 0x000fe2000fffe0ff */
[----:B------:R-:W-:Y:S02]  /*4570*/  SEL R59, R59, 0x4, P6 ;  /* 0x000000043b3b7807 */ /* 0x000fe40003000000 */
[----:B------:R-:W-:Y:S02]  /*4580*/  FSETP.GT.AND P6, PT, R16, R61, !P6 ;  /* 0x0000003d1000720b */ /* 0x000fe400077c4000 */
[----:B------:R-:W-:-:S02]  /*4590*/  SEL R6, R6, RZ, P3 ;  /* 0x000000ff06067207 */ /* 0x000fc40001800000 */
[----:B------:R-:W-:Y:S02]  /*45a0*/  SEL R60, RZ, 0x1, !P6 ;  /* 0x00000001ff3c7807 */ /* 0x000fe40007000000 */
[----:B------:R-:W-:Y:S01]  /*45b0*/  I2FP.F32.S32 R61, UR8 ;  /* 0x00000008003d7c45 */ /* 0x000fe20008201400 */
[----:B------:R-:W-:Y:S01]  /*45c0*/  UIADD3 UR8, UPT, UPT, UR4, 0x10c, URZ ;  /* 0x0000010c04087890 */ /* 0x000fe2000fffe0ff */
[----:B------:R-:W-:Y:S01]  /*45d0*/  SEL R62, R62, RZ, P2 ;  /* 0x000000ff3e3e7207 */ /* 0x000fe20001000000 */
[----:B------:R-:W-:Y:S01]  /*45e0*/  @P5 IMAD.IADD R7, R60, 0x1, R59 ;  /* 0x000000013c075824 */ /* 0x000fe200078e023b */
[----:B------:R-:W-:Y:S01]  /*45f0*/  I2FP.F32.S32 R59, UR9 ;  /* 0x00000009003b7c45 */ /* 0x000fe20008201400 */
[----:B------:R-:W-:Y:S01]  /*4600*/  UIADD3 UR9, UPT, UPT, UR4, 0x139, URZ ;  /* 0x0000013904097890 */ /* 0x000fe2000fffe0ff */
[C---:B------:R-:W-:Y:S02]  /*4610*/  FSETP.GT.AND P6, PT, R16.reuse, R61, PT ;  /* 0x0000003d1000720b */ /* 0x040fe40003fc4000 */
[----:B------:R-:W-:Y:S01]  /*4620*/  I2FP.F32.S32 R61, UR8 ;  /* 0x00000008003d7c45 */ /* 0x000fe20008201400 */
[----:B------:R-:W-:Y:S01]  /*4630*/  UIADD3 UR8, UPT, UPT, UR4, 0x110, URZ ;  /* 0x0000011004087890 */ /* 0x000fe2000fffe0ff */
[----:B------:R-:W-:-:S02]  /*4640*/  FSETP.GT.AND P5, PT, R16, R59, PT ;  /* 0x0000003b1000720b */ /* 0x000fc40003fa4000 */
[----:B------:R-:W-:Y:S02]  /*4650*/  SEL R59, R32, 0x6, P6 ;  /* 0x00000006203b7807 */ /* 0x000fe40003000000 */
[----:B------:R-:W-:Y:S01]  /*4660*/  I2FP.F32.S32 R60, UR9 ;  /* 0x00000009003c7c45 */ /* 0x000fe20008201400 */
[----:B------:R-:W-:Y:S01]  /*4670*/  UIADD3 UR9, UPT, UPT, UR4, 0x118, URZ ;  /* 0x0000011804097890 */ /* 0x000fe2000fffe0ff */
[C---:B------:R-:W-:Y:S02]  /*4680*/  FSETP.GT.AND P6, PT, R16.reuse, R61, !P4 ;  /* 0x0000003d1000720b */ /* 0x040fe400067c4000 */
        /* <DEDUP_REMOVED lines=12> */
[----:B------:R-:W-:-:S02]  /*4750*/  SEL R65, R65, RZ, P0 ;  /* 0x000000ff41417207 */ /* 0x000fc40000000000 */
[----:B------:R-:W-:Y:S01]  /*4760*/  FSETP.GT.AND P2, PT, R16, R61, !P2 ;  /* 0x0000003d1000720b */ /* 0x000fe20005744000 */
[----:B------:R-:W-:Y:S01]  /*4770*/  @P6 IMAD.IADD R58, R60, 0x1, R59 ;  /* 0x000000013c3a6824 */ /* 0x000fe200078e023b */
[----:B------:R-:W-:Y:S01]  /*4780*/  I2FP.F32.S32 R59, UR8 ;  /* 0x00000008003b7c45 */ /* 0x000fe20008201400 */
[----:B------:R-:W-:Y:S01]  /*4790*/  UIADD3 UR8, UPT, UPT, UR4, 0x114, URZ ;  /* 0x0000011404087890 */ /* 0x000fe2000fffe0ff */
[----:B------:R-:W-:Y:S01]  /*47a0*/  I2FP.F32.S32 R63, UR9 ;  /* 0x00000009003f7c45 */ /* 0x000fe20008201400 */
[----:B------:R-:W-:Y:S01]  /*47b0*/  UIADD3 UR9, UPT, UPT, UR4, 0x141, URZ ;  /* 0x0000014104097890 */ /* 0x000fe2000fffe0ff */
[----:B------:R-:W-:Y:S02]  /*47c0*/  SEL R61, RZ, 0x1, !P3 ;  /* 0x00000001ff3d7807 */ /* 0x000fe40005800000 */
[----:B------:R-:W-:Y:S01]  /*47d0*/  I2FP.F32.S32 R60, UR11 ;  /* 0x0000000b003c7c45 */ /* 0x000fe20008201400 */
[----:B------:R-:W-:Y:S01]  /*47e0*/  UIADD3 UR11, UPT, UPT, UR4, 0x123, URZ ;  /* 0x00000123040b7890 */ /* 0x000fe2000fffe0ff */
[----:B------:R-:W-:Y:S01]  /*47f0*/  FSETP.GT.AND P3, PT, R16, R63, PT ;  /* 0x0000003f1000720b */ /* 0x000fe20003f64000 */
[----:B------:R-:W-:Y:S01]  /*4800*/  IMAD.IADD R6, R6, 0x1, R61 ;  /* 0x0000000106067824 */ /* 0x000fe200078e023d */
[----:B------:R-:W-:-:S02]  /*4810*/  FSETP.GT.AND P6, PT, R16, R59, PT ;  /* 0x0000003b1000720b */ /* 0x000fc40003fc4000 */
[----:B------:R-:W-:Y:S01]  /*4820*/  I2FP.F32.S32 R63, UR10 ;  /* 0x0000000a003f7c45 */ /* 0x000fe20008201400 */
[----:B------:R-:W-:Y:S01]  /*4830*/  UIADD3 UR10, UPT, UPT, UR4, 0x11b, URZ ;  /* 0x0000011b040a7890 */ /* 0x000fe2000fffe0ff */
[----:B------:R-:W-:Y:S02]  /*4840*/  SEL R59, RZ, 0x1, !P2 ;  /* 0x00000001ff3b7807 */ /* 0x000fe40005000000 */
[----:B------:R-:W-:Y:S02]  /*4850*/  FSETP.GT.AND P2, PT, R16, R60, PT ;  /* 0x0000003c1000720b */ /* 0x000fe40003f44000 */
[----:B------:R-:W-:Y:S01]  /*4860*/  SEL R60, R32, 0x6, P3 ;  /* 0x00000006203c7807 */ /* 0x000fe20001800000 */
[----:B------:R-:W-:Y:S01]  /*4870*/  IMAD.IADD R59, R62, 0x1, R59 ;  /* 0x000000013e3b7824 */ /* 0x000fe200078e023b */
[----:B------:R-:W-:Y:S02]  /*4880*/  FSETP.GT.AND P3, PT, R16, R63, PT ;  /* 0x0000003f1000720b */ /* 0x000fe40003f64000 */
[----:B------:R-:W-:Y:S01]  /*4890*/  I2FP.F32.S32 R63, UR8 ;  /* 0x00000008003f7c45 */ /* 0x000fe20008201400 */
[----:B------:R-:W-:Y:S01]  /*48a0*/  UIADD3 UR8, UPT, UPT, UR4, 0x11e, URZ ;  /* 0x0000011e04087890 */ /* 0x000fe2000fffe0ff */
[----:B------:R-:W-:-:S02]  /*48b0*/  SEL R60, R60, 0x4, P6 ;  /* 0x000000043c3c7807 */ /* 0x000fc40003000000 */
[----:B------:R-:W-:Y:S02]  /*48c0*/  FSETP.GT.AND P6, PT, R16, R63, !P6 ;  /* 0x0000003f1000720b */ /* 0x000fe400077c4000 */
[----:B------:R-:W-:Y:S02]  /*48d0*/  SEL R4, R4, RZ, P5 ;  /* 0x000000ff04047207 */ /* 0x000fe40002800000 */
        /* <DEDUP_REMOVED lines=19> */
[----:B------:R-:W-:Y:S02]  /*4a10*/  FSETP.GT.AND P6, PT, R16, R63, PT ;  /* 0x0000003f1000720b */ /* 0x000fe40003fc4000 */
        /* <DEDUP_REMOVED lines=15> */
[----:B------:R-:W-:Y:S01]  /*4b10*/  I2FP.F32.S32 R61, UR11 ;  /* 0x0000000b003d7c45 */ /* 0x000fe20008201400 */
[----:B------:R-:W-:Y:S01]  /*4b20*/  UIADD3 UR11, UPT, UPT, UR4, 0x133, URZ ;  /* 0x00000133040b7890 */ /* 0x000fe2000fffe0ff */
        /* <DEDUP_REMOVED lines=13> */
[----:B------:R-:W-:Y:S02]  /*4c00*/  SEL R62, RZ, 0x1, !P6 ;  /* 0x00000001ff3e7807 */ /* 0x000fe40007000000 */
[----:B------:R-:W-:Y:S01]  /*4c10*/  I2FP.F32.S32 R63, UR8 ;  /* 0x00000008003f7c45 */ /* 0x000fe20008201400 */
[----:B------:R-:W-:Y:S01]  /*4c20*/  UIADD3 UR8, UPT, UPT, UR4, 0x12c, URZ ;  /* 0x0000012c04087890 */ /* 0x000fe2000fffe0ff */
[----:B------:R-:W-:Y:S01]  /*4c30*/  SEL R67, R67, RZ, P3 ;  /* 0x000000ff43437207 */ /* 0x000fe20001800000 */
[----:B------:R-:W-:Y:S01]  /*4c40*/  @P0 IMAD.IADD R5, R62, 0x1, R61 ;  /* 0x000000013e050824 */ /* 0x000fe200078e023d */
[----:B------:R-:W-:Y:S01]  /*4c50*/  I2FP.F32.S32 R61, UR9 ;  /* 0x00000009003d7c45 */ /* 0x000fe20008201400 */
[----:B------:R-:W-:Y:S01]  /*4c60*/  UIADD3 UR9, UPT, UPT, UR4, 0x159, URZ ;  /* 0x0000015904097890 */ /* 0x000fe2000fffe0ff */
[----:B------:R-:W-:-:S02]  /*4c70*/  FSETP.GT.AND P6, PT, R16, R63, PT ;  /* 0x0000003f1000720b */ /* 0x000fc40003fc4000 */
[----:B------:R-:W-:Y:S01]  /*4c80*/  I2FP.F32.S32 R63, UR8 ;  /* 0x00000008003f7c45 */ /* 0x000fe20008201400 */
[----:B------:R-:W-:Y:S01]  /*4c90*/  UIADD3 UR8, UPT, UPT, UR4, 0x130, URZ ;  /* 0x0000013004087890 */ /* 0x000fe2000fffe0ff */
[----:B------:R-:W-:Y:S02]  /*4ca0*/  FSETP.GT.AND P0, PT, R16, R61, PT ;  /* 0x0000003d1000720b */ /* 0x000fe40003f04000 */
[----:B------:R-:W-:Y:S02]  /*4cb0*/  SEL R61, R32, 0x6, P6 ;  /* 0x00000006203d7807 */ /* 0x000fe40003000000 */
[----:B------:R-:W-:Y:S01]  /*4cc0*/  I2FP.F32.S32 R62, UR9 ;  /* 0x00000009003e7c45 */ /* 0x000fe20008201400 */
[----:B------:R-:W-:Y:S01]  /*4cd0*/  UIADD3 UR9, UPT, UPT, UR4, 0x138, URZ ;  /* 0x0000013804097890 */ /* 0x000fe2000fffe0ff */
[----:B------:R-:W-:Y:S02]  /*4ce0*/  FSETP.GT.AND P6, PT, R16, R63, !P1 ;  /* 0x0000003f1000720b */ /* 0x000fe40004fc4000 */
[----:B------:R-:W-:Y:S01]  /*4cf0*/  I2FP.F32.S32 R63, UR10 ;  /* 0x0000000a003f7c45 */ /* 0x000fe20008201400 */
[----:B------:R-:W-:Y:S01]  /*4d00*/  UIADD3 UR10, UPT, UPT, UR4, 0x13d, URZ ;  /* 0x0000013d040a7890 */ /* 0x000fe2000fffe0ff */
[----:B------:R-:W-:-:S02]  /*4d10*/  SEL R61, R61, 0x4, P1 ;  /* 0x000000043d3d7807 */ /* 0x000fc40000800000 */
[C---:B------:R-:W-:Y:S02]  /*4d20*/  FSETP.GT.AND P1, PT, R16.reuse, R62, PT ;  /* 0x0000003e1000720b */ /* 0x040fe40003f24000 */
[----:B------:R-:W-:Y:S02]  /*4d30*/  SEL R62, RZ, 0x1, !P6 ;  /* 0x00000001ff3e7807 */ /* 0x000fe40007000000 */
[----:B------:R-:W-:Y:S02]  /*4d40*/  FSETP.GT.AND P6, PT, R16, R63, PT ;  /* 0x0000003f1000720b */ /* 0x000fe40003fc4000 */
[----:B------:R-:W-:Y:S01]  /*4d50*/  I2FP.F32.S32 R63, UR8 ;  /* 0x00000008003f7c45 */ /* 0x000fe20008201400 */
[----:B------:R-:W-:Y:S01]  /*4d60*/  UIADD3 UR8, UPT, UPT, UR4, 0x135, URZ ;  /* 0x0000013504087890 */ /* 0x000fe2000fffe0ff */
[----:B------:R-:W-:Y:S02]  /*4d70*/  SEL R2, R2, RZ, P0 ;  /* 0x000000ff02027207 */ /* 0x000fe40000000000 */
[----:B------:R-:W-:-:S02]  /*4d80*/  FSETP.GT.AND P5, PT, R16, R63, !P5 ;  /* 0x0000003f1000720b */ /* 0x000fc40006fa4000 */
[----:B------:R-:W-:Y:S01]  /*4d90*/  I2FP.F32.S32 R63, UR9 ;  /* 0x00000009003f7c45 */ /* 0x000fe20008201400 */
[----:B------:R-:W-:Y:S01]  /*4da0*/  UIADD3 UR9, UPT, UPT, UR4, 0x136, URZ ;  /* 0x0000013604097890 */ /* 0x000fe2000fffe0ff */
[----:B------:R-:W-:Y:S02]  /*4db0*/  SEL R69, R69, RZ, P1 ;  /* 0x000000ff45457207 */ /* 0x000fe40000800000 */
[----:B------:R-:W-:Y:S01]  /*4dc0*/  FSETP.GT.AND P4, PT, R16, R63, !P4 ;  /* 0x0000003f1000720b */ /* 0x000fe20006784000 */
[----:B------:R-:W-:Y:S01]  /*4dd0*/  @P6 IMAD.IADD R60, R62, 0x1, R61 ;  /* 0x000000013e3c6824 */ /* 0x000fe200078e023d */
[----:B------:R-:W-:Y:S01]  /*4de0*/  I2FP.F32.S32 R61, UR8 ;  /* 0x00000008003d7c45 */ /* 0x000fe20008201400 */
[----:B------:R-:W-:Y:S01]  /*4df0*/  UIADD3 UR8, UPT, UPT, UR4, 0x134, URZ ;  /* 0x0000013404087890 */ /* 0x000fe2000fffe0ff */
[----:B------:R-:W-:Y:S01]  /*4e00*/  I2FP.F32.S32 R65, UR9 ;  /* 0x0000000900417c45 */ /* 0x000fe20008201400 */
[----:B------:R-:W-:Y:S01]  /*4e10*/  UIADD3 UR9, UPT, UPT, UR4, 0x161, URZ ;  /* 0x0000016104097890 */ /* 0x000fe2000fffe0ff */
[----:B------:R-:W-:-:S02]  /*4e20*/  SEL R63, RZ, 0x1, !P5 ;  /* 0x00000001ff3f7807 */ /* 0x000fc40006800000 */
[----:B------:R-:W-:Y:S02]  /*4e30*/  FSETP.GT.AND P5, PT, R16, R61, PT ;  /* 0x0000003d1000720b */ /* 0x000fe40003fa4000 */
[----:B------:R-:W-:Y:S01]  /*4e40*/  SEL R61, RZ, 0x1, !P4 ;  /* 0x00000001ff3d7807 */ /* 0x000fe20006000000 */
[----:B------:R-:W-:Y:S01]  /*4e50*/  IMAD.IADD R4, R4, 0x1, R63 ;  /* 0x0000000104047824 */ /* 0x000fe200078e023f */
[----:B------:R-:W-:Y:S01]  /*4e60*/  I2FP.F32.S32 R62, UR11 ;  /* 0x0000000b003e7c45 */ /* 0x000fe20008201400 */
[----:B------:R-:W-:Y:S01]  /*4e70*/  UIADD3 UR11, UPT, UPT, UR4, 0x143, URZ ;  /* 0x00000143040b7890 */ /* 0x000fe2000fffe0ff */
[----:B------:R-:W-:Y:S01]  /*4e80*/  FSETP.GT.AND P4, PT, R16, R65, PT ;  /* 0x000000411000720b */ /* 0x000fe20003f84000 */
[----:B------:R-:W-:Y:S01]  /*4e90*/  IMAD.IADD R61, R66, 0x1, R61 ;  /* 0x00000001423d7824 */ /* 0x000fe200078e023d */
[----:B------:R-:W-:Y:S01]  /*4ea0*/  I2FP.F32.S32 R65, UR10 ;  /* 0x0000000a00417c45 */ /* 0x000fe20008201400 */
[----:B------:R-:W-:Y:S01]  /*4eb0*/  UIADD3 UR10, UPT, UPT, UR4, 0x13b, URZ ;  /* 0x0000013b040a7890 */ /* 0x000fe2000fffe0ff */
[----:B------:R-:W-:-:S02]  /*4ec0*/  FSETP.GT.AND P6, PT, R16, R62, PT ;  /* 0x0000003e1000720b */ /* 0x000fc40003fc4000 */
[----:B------:R-:W-:Y:S02]  /*4ed0*/  SEL R62, R32, 0x6, P4 ;  /* 0x00000006203e7807 */ /* 0x000fe40002000000 */
[----:B------:R-:W-:Y:S02]  /*4ee0*/  FSETP.GT.AND P4, PT, R16, R65, PT ;  /* 0x000000411000720b */ /* 0x000fe40003f84000 */
[----:B------:R-:W-:Y:S01]  /*4ef0*/  I2FP.F32.S32 R65, UR8 ;  /* 0x0000000800417c45 */ /* 0x000fe20008201400 */
[----:B------:R-:W-:Y:S01]  /*4f00*/  UIADD3 UR8, UPT, UPT, UR4, 0x13e, URZ ;  /* 0x0000013e04087890 */ /* 0x000fe2000fffe0ff */
[----:B------:R-:W-:Y:S02]  /*4f10*/  SEL R62, R62, 0x4, P5 ;  /* 0x000000043e3e7807 */ /* 0x000fe40002800000 */
[----:B------:R-:W-:-:S03]  /*4f20*/  FSETP.GT.AND P5, PT, R16, R65, !P5 ;  /* 0x000000411000720b */ /* 0x000fc60006fa4000 */
        /* <DEDUP_REMOVED lines=52> */
[----:B------:R-:W-:Y:S02]  /*5270*/  UIADD3 UR8, UPT, UPT, UR4, 0x14c, URZ ;  /* 0x0000014c04087890 */ /* 0x000fe4000fffe0ff */
        /* <DEDUP_REMOVED lines=24> */
[----:B------:R-:W-:Y:S01]  /*5400*/  FSETP.GT.AND P1, PT, R16, R65, !P1 ;  /* 0x000000411000720b */ /* 0x000fe20004f24000 */
[----:B------:R-:W-:Y:S01]  /*5410*/  @P2 IMAD.IADD R62, R66, 0x1, R63 ;  /* 0x00000001423e2824 */ /* 0x000fe200078e023f */
[----:B------:R-:W-:Y:S01]  /*5420*/  I2FP.F32.S32 R63, UR8 ;  /* 0x00000008003f7c45 */ /* 0x000fe20008201400 */
[----:B------:R-:W-:Y:S01]  /*5430*/  UIADD3 UR8, UPT, UPT, UR4, 0x154, URZ ;  /* 0x0000015404087890 */ /* 0x000fe2000fffe0ff */
[----:B------:R-:W-:Y:S01]  /*5440*/  I2FP.F32.S32 R65, UR9 ;  /* 0x0000000900417c45 */ /* 0x000fe20008201400 */
[----:B------:R-:W-:Y:S01]  /*5450*/  UIADD3 UR9, UPT, UPT, UR4, 0x181, URZ ;  /* 0x0000018104097890 */ /* 0x000fe2000fffe0ff */
[----:B------:R-:W-:Y:S01]  /*5460*/  FSETP.GT.AND P0, PT, R16, R63, PT ;  /* 0x0000003f1000720b */ /* 0x000fe20003f04000 */
[----:B------:R-:W-:Y:S01]  /*5470*/  IMAD.IADD R2, R2, 0x1, R67 ;  /* 0x0000000102027824 */ /* 0x000fe200078e0243 */
[----:B------:R-:W-:Y:S02]  /*5480*/  SEL R63, RZ, 0x1, !P1 ;  /* 0x00000001ff3f7807 */ /* 0x000fe40004800000 */
[----:B------:R-:W-:-:S02]  /*5490*/  FSETP.GT.AND P1, PT, R16, R65, PT ;  /* 0x000000411000720b */ /* 0x000fc40003f24000 */
[----:B------:R-:W-:Y:S01]  /*54a0*/  I2FP.F32.S32 R65, UR11 ;  /* 0x0000000b00417c45 */ /* 0x000fe20008201400 */
[----:B------:R-:W-:Y:S01]  /*54b0*/  IMAD.IADD R63, R69, 0x1, R63 ;  /* 0x00000001453f7824 */ /* 0x000fe200078e023f */
[----:B------:R-:W-:Y:S01]  /*54c0*/  I2FP.F32.S32 R66, UR10 ;  /* 0x0000000a00427c45 */ /* 0x000fe20008201400 */
[----:B------:R-:W-:Y:S01]  /*54d0*/  UIADD3 UR10, UPT, UPT, UR4, 0x15b, URZ ;  /* 0x0000015b040a7890 */ /* 0x000fe2000fffe0ff */
[----:B------:R-:W-:Y:S01]  /*54e0*/  FSETP.GT.AND P2, PT, R16, R65, PT ;  /* 0x000000411000720b */ /* 0x000fe20003f44000 */
[----:B------:R-:W-:Y:S01]  /*54f0*/  UIADD3 UR11, UPT, UPT, UR4, 0x163, URZ ;  /* 0x00000163040b7890 */ /* 0x000fe2000fffe0ff */
[----:B------:R-:W-:Y:S02]  /*5500*/  SEL R65, R32, 0x6, P1 ;  /* 0x0000000620417807 */ /* 0x000fe40000800000 */
        /* <DEDUP_REMOVED lines=8> */
[----:B------:R-:W-:Y:S02]  /*5590*/  UIADD3 UR8, UPT, UPT, UR4, 0x15c, URZ ;  /* 0x0000015c04087890 */ /* 0x000fe4000fffe0ff */
        /* <DEDUP_REMOVED lines=34> */
[----:B------:R-:W-:Y:S01]  /*57c0*/  FSETP.GT.AND P4, PT, R16, R69, PT ;  /* 0x000000451000720b */ /* 0x000fe20003f84000 */
[----:B------:R-:W-:Y:S01]  /*57d0*/  IMAD.IADD R64, R64, 0x1, R65 ;  /* 0x0000000140407824 */ /* 0x000fe200078e0241 */
[----:B------:R-:W-:Y:S01]  /*57e0*/  I2FP.F32.S32 R69, UR10 ;  /* 0x0000000a00457c45 */ /* 0x000fe20008201400 */
[----:B------:R-:W-:Y:S01]  /*57f0*/  UIADD3 UR10, UPT, UPT, UR4, 0x16b, URZ ;  /* 0x0000016b040a7890 */ /* 0x000fe2000fffe0ff */
[----:B------:R-:W-:Y:S02]  /*5800*/  SEL R67, RZ, 0x1, !P6 ;  /* 0x00000001ff437807 */ /* 0x000fe40007000000 */
[----:B------:R-:W-:-:S02]  /*5810*/  FSETP.GT.AND P6, PT, R16, R66, PT ;  /* 0x000000421000720b */ /* 0x000fc40003fc4000 */
[----:B------:R-:W-:Y:S01]  /*5820*/  SEL R66, R32, 0x6, P4 ;  /* 0x0000000620427807 */ /* 0x000fe20002000000 */
[----:B------:R-:W-:Y:S01]  /*5830*/  IMAD.IADD R0, R0, 0x1, R67 ;  /* 0x0000000100007824 */ /* 0x000fe200078e0243 */
        /* <DEDUP_REMOVED lines=28> */
[C---:B------:R-:W-:Y:S02]  /*5a00*/  FSETP.GT.AND P5, PT, R16.reuse, R69, !P5 ;  /* 0x000000451000720b */ /* 0x040fe40006fa4000 */
[----:B------:R-:W-:Y:S01]  /*5a10*/  I2FP.F32.S32 R69, UR9 ;  /* 0x0000000900457c45 */ /* 0x000fe20008201400 */
[----:B------:R-:W-:Y:S01]  /*5a20*/  UIADD3 UR9, UPT, UPT, UR4, 0x176, URZ ;  /* 0x0000017604097890 */ /* 0x000fe2000fffe0ff */
[----:B------:R-:W-:Y:S01]  /*5a30*/  I2FP.F32.S32 R65, UR8 ;  /* 0x0000000800417c45 */ /* 0x000fe20008201400 */
[----:B------:R-:W-:Y:S01]  /*5a40*/  UIADD3 UR8, UPT, UPT, UR4, 0x174, URZ ;  /* 0x0000017404087890 */ /* 0x000fe2000fffe0ff */
[C---:B------:R-:W-:Y:S01]  /*5a50*/  FSETP.GT.AND P3, PT, R16.reuse, R69, !P3 ;  /* 0x000000451000720b */ /* 0x040fe20005f64000 */
[----:B------:R-:W-:Y:S01]  /*5a60*/  @P0 IMAD.IADD R64, R67, 0x1, R66 ;  /* 0x0000000143400824 */ /* 0x000fe200078e0242 */
[----:B------:R-:W-:-:S02]  /*5a70*/  FSETP.GT.AND P0, PT, R16, R65, PT ;  /* 0x000000411000720b */ /* 0x000fc40003f04000 */
[----:B------:R-:W-:Y:S01]  /*5a80*/  I2FP.F32.S32 R69, UR9 ;  /* 0x0000000900457c45 */ /* 0x000fe20008201400 */
[----:B------:R-:W-:Y:S01]  /*5a90*/  UIADD3 UR9, UPT, UPT, UR4, 0x1a1, URZ ;  /* 0x000001a104097890 */ /* 0x000fe2000fffe0ff */
[----:B------:R-:W-:Y:S02]  /*5aa0*/  SEL R66, RZ, 0x1, !P3 ;  /* 0x00000001ff427807 */ /* 0x000fe40005800000 */
[----:B------:R-:W-:Y:S01]  /*5ab0*/  I2FP.F32.S32 R65, UR11 ;  /* 0x0000000b00417c45 */ /* 0x000fe20008201400 */
[----:B------:R-:W-:Y:S01]  /*5ac0*/  UIADD3 UR11, UPT, UPT, UR4, 0x183, URZ ;  /* 0x00000183040b7890 */ /* 0x000fe2000fffe0ff */
[----:B------:R-:W-:Y:S01]  /*5ad0*/  FSETP.GT.AND P3, PT, R16, R69, PT ;  /* 0x000000451000720b */ /* 0x000fe20003f64000 */
[----:B------:R-:W-:Y:S01]  /*5ae0*/  IMAD.IADD R43, R43, 0x1, R66 ;  /* 0x000000012b2b7824 */ /* 0x000fe200078e0242 */
[----:B------:R-:W-:Y:S01]  /*5af0*/  I2FP.F32.S32 R69, UR10 ;  /* 0x0000000a00457c45 */ /* 0x000fe20008201400 */
[----:B------:R-:W-:Y:S01]  /*5b00*/  UIADD3 UR10, UPT, UPT, UR4, 0x17b, URZ ;  /* 0x0000017b040a7890 */ /* 0x000fe2000fffe0ff */
[----:B------:R-:W-:-:S02]  /*5b10*/  SEL R67, RZ, 0x1, !P5 ;  /* 0x00000001ff437807 */ /* 0x000fc40006800000 */
[----:B------:R-:W-:Y:S02]  /*5b20*/  FSETP.GT.AND P5, PT, R16, R65, PT ;  /* 0x000000411000720b */ /* 0x000fe40003fa4000 */
[----:B------:R-:W-:Y:S01]  /*5b30*/  SEL R65, R32, 0x6, P3 ;  /* 0x0000000620417807 */ /* 0x000fe20001800000 */
[----:B------:R-:W-:Y:S01]  /*5b40*/  IMAD.IADD R68, R68, 0x1, R67 ;  /* 0x0000000144447824 */ /* 0x000fe200078e0243 */
[C---:B------:R-:W-:Y:S02]  /*5b50*/  FSETP.GT.AND P3, PT, R16.reuse, R69, PT ;  /* 0x000000451000720b */ /* 0x040fe40003f64000 */
[----:B------:R-:W-:Y:S01]  /*5b60*/  I2FP.F32.S32 R69, UR8 ;  /* 0x0000000800457c45 */ /* 0x000fe20008201400 */
[----:B------:R-:W-:Y:S01]  /*5b70*/  UIADD3 UR8, UPT, UPT, UR4, 0x17e, URZ ;  /* 0x0000017e04087890 */ /* 0x000fe2000fffe0ff */
[----:B------:R-:W-:Y:S02]  /*5b80*/  SEL R65, R65, 0x4, P0 ;  /* 0x0000000441417807 */ /* 0x000fe40000000000 */
[----:B------:R-:W-:-:S02]  /*5b90*/  FSETP.GT.AND P0, PT, R16, R69, !P0 ;  /* 0x000000451000720b */ /* 0x000fc40004704000 */
        /* <DEDUP_REMOVED lines=12> */
[----:B------:R-:W-:Y:S02]  /*5c60*/  FSETP.GT.AND P0, PT, R16, R65, !P3 ;  /* 0x000000411000720b */ /* 0x000fe40005f04000 */
[----:B------:R-:W-:Y:S01]  /*5c70*/  I2FP.F32.S32 R65, UR9 ;  /* 0x0000000900417c45 */ /* 0x000fe20008201400 */
[----:B------:R-:W-:Y:S01]  /*5c80*/  UIADD3 UR9, UPT, UPT, UR4, 0x188, URZ ;  /* 0x0000018804097890 */ /* 0x000fe2000fffe0ff */
        /* <DEDUP_REMOVED lines=13> */
[C---:B------:R-:W-:Y:S01]  /*5d60*/  FSETP.GT.AND P1, PT, R16.reuse, R69, !P1 ;  /* 0x000000451000720b */ /* 0x040fe20004f24000 */
        /* <DEDUP_REMOVED lines=9> */
[C---:B------:R-:W-:Y:S01]  /*5e00*/  FSETP.GT.AND P1, PT, R16.reuse, R69, PT ;  /* 0x000000451000720b */ /* 0x040fe20003f24000 */
[----:B------:R-:W-:Y:S01]  /*5e10*/  IMAD.IADD R45, R45, 0x1, R66 ;  /* 0x000000012d2d7824 */ /* 0x000fe200078e0242 */
[----:B------:R-:W-:Y:S01]  /*5e20*/  I2FP.F32.S32 R69, UR10 ;  /* 0x0000000a00457c45 */ /* 0x000fe20008201400 */
[----:B------:R-:W-:Y:S01]  /*5e30*/  UIADD3 UR10, UPT, UPT, UR4, 0x18b, URZ ;  /* 0x0000018b040a7890 */ /* 0x000fe2000fffe0ff */
[----:B------:R-:W-:Y:S02]  /*5e40*/  SEL R67, RZ, 0x1, !P2 ;  /* 0x00000001ff437807 */ /* 0x000fe40005000000 */
[----:B------:R-:W-:-:S02]  /*5e50*/  FSETP.GT.AND P2, PT, R16, R65, PT ;  /* 0x000000411000720b */ /* 0x000fc40003f44000 */
[----:B------:R-:W-:Y:S01]  /*5e60*/  SEL R65, R32, 0x6, P1 ;  /* 0x0000000620417807 */ /* 0x000fe20000800000 */
[----:B------:R-:W-:Y:S01]  /*5e70*/  IMAD.IADD R44, R44, 0x1, R67 ;  /* 0x000000012c2c7824 */ /* 0x000fe200078e0243 */
[C---:B------:R-:W-:Y:S02]  /*5e80*/  FSETP.GT.AND P1, PT, R16.reuse, R69, PT ;  /* 0x000000451000720b */ /* 0x040fe40003f24000 */
[----:B------:R-:W-:Y:S01]  /*5e90*/  I2FP.F32.S32 R69, UR8 ;  /* 0x0000000800457c45 */ /* 0x000fe20008201400 */
[----:B------:R-:W-:Y:S01]  /*5ea0*/  UIADD3 UR8, UPT, UPT, UR4, 0x18e, URZ ;  /* 0x0000018e04087890 */ /* 0x000fe2000fffe0ff */
[----:B------:R-:W-:Y:S02]  /*5eb0*/  SEL R65, R65, 0x4, P0 ;  /* 0x0000000441417807 */ /* 0x000fe40000000000 */
[----:B------:R-:W-:-:S03]  /*5ec0*/  FSETP.GT.AND P0, PT, R16, R69, !P0 ;  /* 0x000000451000720b */ /* 0x000fc60004704000 */
[----:B------:R-:W-:Y:S01]  /*5ed0*/  I2FP.F32.S32 R69, UR8 ;  /* 0x0000000800457c45 */ /* 0x000fe20008201400 */
[----:B------:R-:W-:Y:S01]  /*5ee0*/  UIADD3 UR8, UPT, UPT, UR4, 0x18c, URZ ;  /* 0x0000018c04087890 */ /* 0x000fe2000fffe0ff */
[----:B------:R-:W-:Y:S02]  /*5ef0*/  SEL R67, RZ, 0x1, !P0 ;  /* 0x00000001ff437807 */ /* 0x000fe40004000000 */
[C---:B------:R-:W-:Y:S02]  /*5f00*/  FSETP.GT.AND P0, PT, R16.reuse, R69, PT ;  /* 0x000000451000720b */ /* 0x040fe40003f04000 */
[----:B------:R-:W-:Y:S01]  /*5f10*/  I2FP.F32.S32 R69, UR10 ;  /* 0x0000000a00457c45 */ /* 0x000fe20008201400 */
[----:B------:R-:W-:Y:S01]  /*5f20*/  @P2 IMAD.IADD R44, R67, 0x1, R65 ;  /* 0x00000001432c2824 */ /* 0x000fe200078e0241 */
[----:B------:R-:W-:Y:S01]  /*5f30*/  I2FP.F32.S32 R67, UR9 ;  /* 0x0000000900437c45 */ /* 0x000fe20008201400 */
[----:B------:R-:W-:Y:S01]  /*5f40*/  UIADD3 UR9, UPT, UPT, UR4, 0x1b9, URZ ;  /* 0x000001b904097890 */ /* 0x000fe2000fffe0ff */
[----:B------:R-:W-:Y:S01]  /*5f50*/  I2FP.F32.S32 R65, UR8 ;  /* 0x0000000800417c45 */ /* 0x000fe20008201400 */
[----:B------:R-:W-:Y:S01]  /*5f60*/  UIADD3 UR8, UPT, UPT, UR4, 0x190, URZ ;  /* 0x0000019004087890 */ /* 0x000fe2000fffe0ff */
[----:B------:R-:W-:Y:S01]  /*5f70*/  FSETP.GT.AND P2, PT, R16, R67, PT ;  /* 0x000000431000720b */ /* 0x000fe20003f44000 */
[----:B------:R-:W-:Y:S01]  /*5f80*/  UIADD3 UR10, UPT, UPT, UR4, 0x19d, URZ ;  /* 0x0000019d040a7890 */ /* 0x000fe2000fffe0ff */
[----:B------:R-:W-:-:S02]  /*5f90*/  SEL R67, R32, 0x6, P0 ;  /* 0x0000000620437807 */ /* 0x000fc40000000000 */
[C---:B------:R-:W-:Y:S02]  /*5fa0*/  FSETP.GT.AND P0, PT, R16.reuse, R65, !P1 ;  /* 0x000000411000720b */ /* 0x040fe40004f04000 */
[----:B------:R-:W-:Y:S01]  /*5fb0*/  I2FP.F32.S32 R65, UR9 ;  /* 0x0000000900417c45 */ /* 0x000fe20008201400 */
[----:B------:R-:W-:Y:S01]  /*5fc0*/  UIADD3 UR9, UPT, UPT, UR4, 0x198, URZ ;  /* 0x0000019804097890 */ /* 0x000fe2000fffe0ff */
[----:B------:R-:W-:Y:S02]  /*5fd0*/  SEL R67, R67, 0x4, P1 ;  /* 0x0000000443437807 */ /* 0x000fe40000800000 */
[C---:B------:R-:W-:Y:S02]  /*5fe0*/  FSETP.GT.AND P1, PT, R16.reuse, R65, PT ;  /* 0x000000411000720b */ /* 0x040fe40003f24000 */
[----:B------:R-:W-:Y:S02]  /*5ff0*/  SEL R65, RZ, 0x1, !P0 ;  /* 0x00000001ff417807 */ /* 0x000fe40004000000 */
[----:B------:R-:W-:-:S02]  /*6000*/  FSETP.GT.AND P0, PT, R16, R69, PT ;  /* 0x000000451000720b */ /* 0x000fc40003f04000 */
[----:B------:R-:W-:Y:S01]  /*6010*/  I2FP.F32.S32 R69, UR8 ;  /* 0x0000000800457c45 */ /* 0x000fe20008201400 */
[----:B------:R-:W-:Y:S01]  /*6020*/  UIADD3 UR8, UPT, UPT, UR4, 0x195, URZ ;  /* 0x0000019504087890 */ /* 0x000fe2000fffe0ff */
[----:B------:R-:W-:Y:S02]  /*6030*/  SEL R50, R50, RZ, P2 ;  /* 0x000000ff32327207 */ /* 0x000fe40001000000 */
[C---:B------:R-:W-:Y:S02]  /*6040*/  FSETP.GT.AND P6, PT, R16.reuse, R69, !P6 ;  /* 0x000000451000720b */ /* 0x040fe400077c4000 */
        /* <DEDUP_REMOVED lines=149> */
[----:B------:R-:W-:Y:S02]  /*69a0*/  FSETP.GT.AND P6, PT, R16, R69, !P6 ;  /* 0x000000451000720b */ /* 0x000fe400077c4000 */
[----:B------:R-:W-:Y:S01]  /*69b0*/  I2FP.F32.S32 R69, UR9 ;  /* 0x0000000900457c45 */ /* 0x000fe20008201400 */
[----:B------:R-:W-:-:S03]  /*69c0*/  UIADD3 UR9, UPT, UPT, UR4, 0x1c6, URZ ;  /* 0x000001c604097890 */ /* 0x000fc6000fffe0ff */
[C---:B------:R-:W-:Y:S01]  /*69d0*/  FSETP.GT.AND P4, PT, R16.reuse, R69, !P4 ;  /* 0x000000451000720b */ /* 0x040fe20006784000 */
[----:B------:R-:W-:Y:S01]  /*69e0*/  @P0 IMAD.IADD R51, R65, 0x1, R67 ;  /* 0x0000000141330824 */ /* 0x000fe200078e0243 */
[----:B------:R-:W-:Y:S01]  /*69f0*/  I2FP.F32.S32 R65, UR8 ;  /* 0x0000000800417c45 */ /* 0x000fe20008201400 */
[----:B------:R-:W-:Y:S01]  /*6a00*/  UIADD3 UR8, UPT, UPT, UR4, 0x1c4, URZ ;  /* 0x000001c404087890 */ /* 0x000fe2000fffe0ff */
[----:B------:R-:W-:Y:S01]  /*6a10*/  I2FP.F32.S32 R69, UR9 ;  /* 0x0000000900457c45 */ /* 0x000fe20008201400 */
[----:B------:R-:W-:Y:S01]  /*6a20*/  UIADD3 UR9, UPT, UPT, UR4, 0x1ea, URZ ;  /* 0x000001ea04097890 */ /* 0x000fe2000fffe0ff */
        /* <DEDUP_REMOVED lines=20> */
[----:B------:R-:W-:-:S03]  /*6b70*/  FSETP.GT.AND P0, PT, R16, R69, PT ;  /* 0x000000451000720b */ /* 0x000fc60003f04000 */
[----:B------:R-:W-:Y:S01]  /*6b80*/  @P6 IMAD.IADD R52, R67, 0x1, R65 ;  /* 0x0000000143346824 */ /* 0x000fe200078e0241 */
[----:B------:R-:W-:Y:S01]  /*6b90*/  I2FP.F32.S32 R67, UR9 ;  /* 0x0000000900437c45 */ /* 0x000fe20008201400 */
[----:B------:R-:W-:Y:S01]  /*6ba0*/  UIADD3 UR9, UPT, UPT, UR4, 0x1d5, URZ ;  /* 0x000001d504097890 */ /* 0x000fe2000fffe0ff */
[----:B------:R-:W-:Y:S01]  /*6bb0*/  I2FP.F32.S32 R65, UR8 ;  /* 0x0000000800417c45 */ /* 0x000fe20008201400 */
[----:B------:R-:W-:Y:S01]  /*6bc0*/  UIADD3 UR8, UPT, UPT, UR4, 0x1d0, URZ ;  /* 0x000001d004087890 */ /* 0x000fe2000fffe0ff */
[----:B------:R-:W-:Y:S02]  /*6bd0*/  FSETP.GT.AND P6, PT, R16, R67, PT ;  /* 0x000000431000720b */ /* 0x000fe40003fc4000 */
[----:B------:R-:W-:Y:S02]  /*6be0*/  SEL R67, R32, 0x6, P0 ;  /* 0x0000000620437807 */ /* 0x000fe40000000000 */
[----:B------:R-:W-:Y:S02]  /*6bf0*/  FSETP.GT.AND P0, PT, R16, R65, !P4 ;  /* 0x000000411000720b */ /* 0x000fe40006704000 */
[----:B------:R-:W-:Y:S01]  /*6c00*/  I2FP.F32.S32 R65, UR10 ;  /* 0x0000000a00417c45 */ /* 0x000fe20008201400 */
[----:B------:R-:W-:Y:S01]  /*6c10*/  UIADD3 UR10, UPT, UPT, UR4, 0x1de, URZ ;  /* 0x000001de040a7890 */ /* 0x000fe2000fffe0ff */
[----:B------:R-:W-:-:S02]  /*6c20*/  SEL R67, R67, 0x4, P4 ;  /* 0x0000000443437807 */ /* 0x000fc40002000000 */
[C---:B------:R-:W-:Y:S02]  /*6c30*/  FSETP.GT.AND P4, PT, R16.reuse, R65, PT ;  /* 0x000000411000720b */ /* 0x040fe40003f84000 */
[----:B------:R-:W-:Y:S01]  /*6c40*/  I2FP.F32.S32 R69, UR9 ;  /* 0x0000000900457c45 */ /* 0x000fe20008201400 */
[----:B------:R-:W-:Y:S01]  /*6c50*/  UIADD3 UR9, UPT, UPT, UR4, 0x1d8, URZ ;  /* 0x000001d804097890 */ /* 0x000fe2000fffe0ff */
[----:B------:R-:W-:Y:S02]  /*6c60*/  SEL R65, RZ, 0x1, !P0 ;  /* 0x00000001ff417807 */ /* 0x000fe40004000000 */
[----:B------:R-:W-:Y:S02]  /*6c70*/  FSETP.GT.AND P0, PT, R16, R69, PT ;  /* 0x000000451000720b */ /* 0x000fe40003f04000 */
        /* <DEDUP_REMOVED lines=39> */
[----:B------:R-:W-:Y:S01]  /*6ef0*/  I2FP.F32.S32 R69, UR9 ;  /* 0x0000000900457c45 */ /* 0x000fe20008201400 */
[----:B------:R-:W-:Y:S01]  /*6f00*/  UIADD3 UR9, UPT, UPT, UR4, 0x1ed, URZ ;  /* 0x000001ed04097890 */ /* 0x000fe2000fffe0ff */
[----:B------:R-:W-:-:S02]  /*6f10*/  FSETP.GT.AND P4, PT, R16, R67, !P3 ;  /* 0x000000431000720b */ /* 0x000fc40005f84000 */
[----:B------:R-:W-:Y:S01]  /*6f20*/  I2FP.F32.S32 R67, UR10 ;  /* 0x0000000a00437c45 */ /* 0x000fe20008201400 */
[----:B------:R-:W-:Y:S01]  /*6f30*/  UIADD3 UR10, UPT, UPT, UR4, 0x1ee, URZ ;  /* 0x000001ee040a7890 */ /* 0x000fe2000fffe0ff */
[----:B------:R-:W-:Y:S02]  /*6f40*/  SEL R65, R65, 0x4, P3 ;  /* 0x0000000441417807 */ /* 0x000fe40001800000 */
[C---:B------:R-:W-:Y:S02]  /*6f50*/  FSETP.GT.AND P3, PT, R16.reuse, R69, PT ;  /* 0x000000451000720b */ /* 0x040fe40003f64000 */
[----:B------:R-:W-:Y:S02]  /*6f60*/  SEL R69, RZ, 0x1, !P4 ;  /* 0x00000001ff457807 */ /* 0x000fe40006000000 */
[C---:B------:R-:W-:Y:S02]  /*6f70*/  FSETP.GT.AND P4, PT, R16.reuse, R67, PT ;  /* 0x000000431000720b */ /* 0x040fe40003f84000 */
[----:B------:R-:W-:Y:S01]  /*6f80*/  I2FP.F32.S32 R67, UR8 ;  /* 0x0000000800437c45 */ /* 0x000fe20008201400 */
[----:B------:R-:W-:Y:S01]  /*6f90*/  UIADD3 UR8, UPT, UPT, UR4, 0x1e4, URZ ;  /* 0x000001e404087890 */ /* 0x000fe2000fffe0ff */
[----:B------:R-:W-:Y:S01]  /*6fa0*/  @P0 IMAD.IADD R55, R69, 0x1, R65 ;  /* 0x0000000145370824 */ /* 0x000fe200078e0241 */
[----:B------:R-:W-:Y:S01]  /*6fb0*/  I2FP.F32.S32 R69, UR10 ;  /* 0x0000000a00457c45 */ /* 0x000fe20008201400 */
[----:B------:R-:W-:Y:S01]  /*6fc0*/  UIADD3 UR10, UPT, UPT, UR4, 0x1eb, URZ ;  /* 0x000001eb040a7890 */ /* 0x000fe2000fffe0ff */
[----:B------:R-:W-:-:S02]  /*6fd0*/  FSETP.GT.AND P2, PT, R16, R67, !P2 ;  /* 0x000000431000720b */ /* 0x000fc40005744000 */
        /* <DEDUP_REMOVED lines=8> */
[----:B------:R-:W-:-:S02]  /*7060*/  FSETP.GT.AND P3, PT, R16, R67, !P5 ;  /* 0x000000431000720b */ /* 0x000fc40006f64000 */
[----:B------:R-:W-:Y:S02]  /*7070*/  FSETP.GT.AND P2, PT, R16, R69, PT ;  /* 0x000000451000720b */ /* 0x000fe40003f44000 */
[----:B------:R-:W-:Y:S01]  /*7080*/  I2FP.F32.S32 R69, UR10 ;  /* 0x0000000a00457c45 */ /* 0x000fe20008201400 */
[----:B------:R-:W-:Y:S01]  /*7090*/  UIADD3 UR10, UPT, UPT, UR4, 0x1f5, URZ ;  /* 0x000001f5040a7890 */ /* 0x000fe2000fffe0ff */
[----:B------:R-:W-:Y:S01]  /*70a0*/  I2FP.F32.S32 R67, UR8 ;  /* 0x0000000800437c45 */ /* 0x000fe20008201400 */
[----:B------:R-:W-:Y:S01]  /*70b0*/  UIADD3 UR8, UPT, UPT, UR4, 0x1f1, URZ ;  /* 0x000001f104087890 */ /* 0x000fe2000fffe0ff */
[----:B------:R-:W-:Y:S02]  /*70c0*/  SEL R66, R66, 0x4, P5 ;  /* 0x0000000442427807 */ /* 0x000fe40002800000 */
[----:B------:R-:W-:Y:S02]  /*70d0*/  SEL R65, RZ, 0x1, !P3 ;  /* 0x00000001ff417807 */ /* 0x000fe40005800000 */
[----:B------:R-:W-:-:S02]  /*70e0*/  FSETP.GT.AND P3, PT, R16, R69, PT ;  /* 0x000000451000720b */ /* 0x000fc40003f64000 */
[----:B------:R-:W-:Y:S01]  /*70f0*/  SEL R69, R21, 0x2, P6 ;  /* 0x0000000215457807 */ /* 0x000fe20003000000 */
[----:B------:R-:W-:Y:S01]  /*7100*/  @P4 IMAD.IADD R56, R65, 0x1, R66 ;  /* 0x0000000141384824 */ /* 0x000fe200078e0242 */
[----:B------:R-:W-:Y:S02]  /*7110*/  FSETP.GT.AND P5, PT, R16, R67, !P1 ;  /* 0x000000431000720b */ /* 0x000fe40004fa4000 */
[----:B------:R-:W-:Y:S01]  /*7120*/  I2FP.F32.S32 R65, UR9 ;  /* 0x0000000900417c45 */ /* 0x000fe20008201400 */
[----:B------:R-:W-:Y:S01]  /*7130*/  UIADD3 UR9, UPT, UPT, UR4, 0x1f2, URZ ;  /* 0x000001f204097890 */ /* 0x000fe2000fffe0ff */
[----:B------:R-:W-:Y:S02]  /*7140*/  SEL R69, R69, RZ, P1 ;  /* 0x000000ff45457207 */ /* 0x000fe40000800000 */
[----:B------:R-:W-:Y:S02]  /*7150*/  SEL R67, RZ, 0x1, !P5 ;  /* 0x00000001ff437807 */ /* 0x000fe40006800000 */
[----:B------:R-:W-:-:S02]  /*7160*/  SEL R66, R32, 0x6, P2 ;  /* 0x0000000620427807 */ /* 0x000fc40001000000 */
[----:B------:R-:W-:Y:S01]  /*7170*/  FSETP.GT.AND P1, PT, R16, R65, !P0 ;  /* 0x000000411000720b */ /* 0x000fe20004724000 */
[----:B------:R-:W-:Y:S01]  /*7180*/  IMAD.IADD R65, R69, 0x1, R67 ;  /* 0x0000000145417824 */ /* 0x000fe200078e0243 */
[----:B------:R-:W-:Y:S02]  /*7190*/  SEL R67, R66, 0x4, P0 ;  /* 0x0000000442437807 */ /* 0x000fe40000000000 */
[----:B------:R-:W-:Y:S02]  /*71a0*/  SEL R66, RZ, 0x1, !P1 ;  /* 0x00000001ff427807 */ /* 0x000fe40004800000 */
[----:B------:R-:W-:Y:S01]  /*71b0*/  I2FP.F32.S32 R69, UR9 ;  /* 0x0000000900457c45 */ /* 0x000fe20008201400 */
[----:B------:R-:W-:Y:S02]  /*71c0*/  UIADD3 UR9, UPT, UPT, UR4, 0x1f4, URZ ;  /* 0x000001f404097890 */ /* 0x000fe4000fffe0ff */
[----:B------:R-:W-:Y:S01]  /*71d0*/  @P3 IMAD.IADD R65, R66, 0x1, R67 ;  /* 0x0000000142413824 */ /* 0x000fe200078e0243 */
[----:B------:R-:W-:Y:S01]  /*71e0*/  I2FP.F32.S32 R67, UR8 ;  /* 0x0000000800437c45 */ /* 0x000fe20008201400 */
[----:B------:R-:W-:Y:S01]  /*71f0*/  UIADD3 UR8, UPT, UPT, UR4, 0x1f0, URZ ;  /* 0x000001f004087890 */ /* 0x000fe2000fffe0ff */
[----:B------:R-:W-:Y:S01]  /*7200*/  I2FP.F32.S32 R66, UR11 ;  /* 0x0000000b00427c45 */ /* 0x000fe20008201400 */
[----:B------:R-:W-:Y:S01]  /*7210*/  UIADD3 UR11, UPT, UPT, UR4, 0x67, URZ ;  /* 0x00000067040b7890 */ /* 0x000fe2000fffe0ff */
[----:B------:R-:W-:-:S02]  /*7220*/  FSETP.GT.AND P2, PT, R16, R67, PT ;  /* 0x000000431000720b */ /* 0x000fc40003f44000 */
[----:B------:R-:W-:Y:S01]  /*7230*/  I2FP.F32.S32 R67, UR10 ;  /* 0x0000000a00437c45 */ /* 0x000fe20008201400 */
[----:B------:R-:W-:Y:S01]  /*7240*/  UIADD3 UR10, UPT, UPT, UR4, 0x1f3, URZ ;  /* 0x000001f3040a7890 */ /* 0x000fe2000fffe0ff */
[C---:B------:R-:W-:Y:S02]  /*7250*/  FSETP.GT.AND P0, PT, R16.reuse, R69, PT ;  /* 0x000000451000720b */ /* 0x040fe40003f04000 */
[----:B------:R-:W-:Y:S01]  /*7260*/  I2FP.F32.S32 R69, UR8 ;  /* 0x0000000800457c45 */ /* 0x000fe20008201400 */
[----:B------:R-:W-:Y:S01]  /*7270*/  UIADD3 UR8, UPT, UPT, UR4, 0x1f9, URZ ;  /* 0x000001f904087890 */ /* 0x000fe2000fffe0ff */
[C---:B------:R-:W-:Y:S02]  /*7280*/  FSETP.GT.AND P3, PT, R16.reuse, R67, PT ;  /* 0x000000431000720b */ /* 0x040fe40003f64000 */
[----:B------:R-:W-:Y:S02]  /*7290*/  FSETP.GT.AND P1, PT, R16, R66, PT ;  /* 0x000000421000720b */ /* 0x000fe40003f24000 */
[----:B------:R-:W-:Y:S01]  /*72a0*/  I2FP.F32.S32 R67, UR10 ;  /* 0x0000000a00437c45 */ /* 0x000fe20008201400 */
[----:B------:R-:W-:Y:S01]  /*72b0*/  UIADD3 UR10, UPT, UPT, UR4, 0x1fe, URZ ;  /* 0x000001fe040a7890 */ /* 0x000fe2000fffe0ff */
[----:B------:R-:W-:-:S02]  /*72c0*/  SEL R66, R21, 0x2, P0 ;  /* 0x0000000215427807 */ /* 0x000fc40000000000 */
[C---:B------:R-:W-:Y:S02]  /*72d0*/  FSETP.GT.AND P0, PT, R16.reuse, R69, !P2 ;  /* 0x000000451000720b */ /* 0x040fe40005704000 */
[----:B------:R-:W-:Y:S01]  /*72e0*/  I2FP.F32.S32 R69, UR9 ;  /* 0x0000000900457c45 */ /* 0x000fe20008201400 */
[----:B------:R-:W-:Y:S01]  /*72f0*/  UIADD3 UR9, UPT, UPT, UR4, 0x1fa, URZ ;  /* 0x000001fa04097890 */ /* 0x000fe2000fffe0ff */
[----:B------:R-:W-:Y:S02]  /*7300*/  FSETP.GT.AND P4, PT, R16, R67, PT ;  /* 0x000000431000720b */ /* 0x000fe40003f84000 */
[----:B------:R-:W-:Y:S02]  /*7310*/  SEL R66, R66, RZ, P2 ;  /* 0x000000ff42427207 */ /* 0x000fe40001000000 */
[----:B------:R-:W-:Y:S02]  /*7320*/  SEL R67, RZ, 0x1, !P0 ;  /* 0x00000001ff437807 */ /* 0x000fe40004000000 */
[----:B------:R-:W-:-:S02]  /*7330*/  FSETP.GT.AND P0, PT, R16, R69, !P3 ;  /* 0x000000451000720b */ /* 0x000fc40005f04000 */
[----:B------:R-:W-:Y:S01]  /*7340*/  SEL R69, R32, 0x6, P1 ;  /* 0x0000000620457807 */ /* 0x000fe20000800000 */
[----:B------:R-:W-:Y:S01]  /*7350*/  IMAD.IADD R66, R66, 0x1, R67 ;  /* 0x0000000142427824 */ /* 0x000fe200078e0243 */
[----:B------:R-:W-:Y:S02]  /*7360*/  SEL R67, RZ, 0x1, !P0 ;  /* 0x00000001ff437807 */ /* 0x000fe40004000000 */
[----:B------:R-:W-:-:S05]  /*7370*/  SEL R69, R69, 0x4, P3 ;  /* 0x0000000445457807 */ /* 0x000fca0001800000 */
[----:B------:R-:W-:Y:S01]  /*7380*/  @P4 IMAD.IADD R66, R67, 0x1, R69 ;  /* 0x0000000143424824 */ /* 0x000fe200078e0245 */
[----:B------:R-:W-:Y:S01]  /*7390*/  I2FP.F32.S32 R69, UR9 ;  /* 0x0000000900457c45 */ /* 0x000fe20008201400 */
[----:B------:R-:W-:Y:S01]  /*73a0*/  UIADD3 UR9, UPT, UPT, UR4, 0x1fb, URZ ;  /* 0x000001fb04097890 */ /* 0x000fe2000fffe0ff */
[----:B------:R-:W-:Y:S01]  /*73b0*/  I2FP.F32.S32 R67, UR8 ;  /* 0x0000000800437c45 */ /* 0x000fe20008201400 */
[----:B------:R-:W-:Y:S01]  /*73c0*/  UIADD3 UR8, UPT, UPT, UR4, 0x1fd, URZ ;  /* 0x000001fd04087890 */ /* 0x000fe2000fffe0ff */
[C---:B------:R-:W-:Y:S02]  /*73d0*/  FSETP.GT.AND P2, PT, R16.reuse, R69, PT ;  /* 0x000000451000720b */ /* 0x040fe40003f44000 */
[----:B------:R-:W-:Y:S01]  /*73e0*/  I2FP.F32.S32 R69, UR10 ;  /* 0x0000000a00457c45 */ /* 0x000fe20008201400 */
[----:B------:R-:W-:Y:S01]  /*73f0*/  UIADD3 UR10, UPT, UPT, UR4, 0x7, URZ ;  /* 0x00000007040a7890 */ /* 0x000fe2000fffe0ff */
[C---:B------:R-:W-:Y:S02]  /*7400*/  FSETP.GT.AND P6, PT, R16.reuse, R67, PT ;  /* 0x000000431000720b */ /* 0x040fe40003fc4000 */
[----:B------:R-:W-:Y:S01]  /*7410*/  I2FP.F32.S32 R67, UR8 ;  /* 0x0000000800437c45 */ /* 0x000fe20008201400 */
[----:B------:R-:W-:Y:S01]  /*7420*/  UIADD3 UR8, UPT, UPT, UR4, 0x1f8, URZ ;  /* 0x000001f804087890 */ /* 0x000fe2000fffe0ff */
[----:B------:R-:W-:-:S02]  /*7430*/  FSETP.GT.AND P4, PT, R16, R69, PT ;  /* 0x000000451000720b */ /* 0x000fc40003f84000 */
[C---:B------:R-:W-:Y:S02]  /*7440*/  FSETP.GT.AND P3, PT, R16.reuse, R67, PT ;  /* 0x000000431000720b */ /* 0x040fe40003f64000 */
[----:B------:R-:W-:Y:S01]  /*7450*/  I2FP.F32.S32 R67, UR9 ;  /* 0x0000000900437c45 */ /* 0x000fe20008201400 */
[----:B------:R-:W-:Y:S01]  /*7460*/  UIADD3 UR9, UPT, UPT, UR4, 0x1fc, URZ ;  /* 0x000001fc04097890 */ /* 0x000fe2000fffe0ff */
[----:B------:R-:W-:Y:S01]  /*7470*/  I2FP.F32.S32 R69, UR10 ;  /* 0x0000000a00457c45 */ /* 0x000fe20008201400 */
[----:B------:R-:W-:Y:S01]  /*7480*/  UIADD3 UR10, UPT, UPT, UR4, 0x17, URZ ;  /* 0x00000017040a7890 */ /* 0x000fe2000fffe0ff */
[C---:B------:R-:W-:Y:S02]  /*7490*/  FSETP.GT.AND P0, PT, R16.reuse, R67, PT ;  /* 0x000000431000720b */ /* 0x040fe40003f04000 */
[----:B------:R-:W-:Y:S01]  /*74a0*/  I2FP.F32.S32 R67, UR8 ;  /* 0x0000000800437c45 */ /* 0x000fe20008201400 */
[----:B------:R-:W-:Y:S01]  /*74b0*/  UIADD3 UR8, UPT, UPT, UR4, 0x27, URZ ;  /* 0x0000002704087890 */ /* 0x000fe2000fffe0ff */
[----:B------:R-:W-:-:S02]  /*74c0*/  FSETP.GT.AND P1, PT, R16, R69, PT ;  /* 0x000000451000720b */ /* 0x000fc40003f24000 */
[----:B------:R-:W-:Y:S01]  /*74d0*/  I2FP.F32.S32 R69, UR10 ;  /* 0x0000000a00457c45 */ /* 0x000fe20008201400 */
[----:B------:R-:W-:Y:S01]  /*74e0*/  UIADD3 UR10, UPT, UPT, UR4, 0x57, URZ ;  /* 0x00000057040a7890 */ /* 0x000fe2000fffe0ff */
[----:B------:R-:W-:Y:S02]  /*74f0*/  SEL R21, R21, 0x2, P2 ;  /* 0x0000000215157807 */ /* 0x000fe40001000000 */
[C---:B------:R-:W-:Y:S02]  /*7500*/  FSETP.GT.AND P5, PT, R16.reuse, R67, !P6 ;  /* 0x000000431000720b */ /* 0x040fe400077a4000 */
[----:B------:R-:W-:Y:S02]  /*7510*/  FSETP.GT.AND P2, PT, R16, R69, PT ;  /* 0x000000451000720b */ /* 0x000fe40003f44000 */
[----:B------:R-:W-:Y:S01]  /*7520*/  I2FP.F32.S32 R69, UR9 ;  /* 0x0000000900457c45 */ /* 0x000fe20008201400 */
[----:B------:R-:W-:Y:S01]  /*7530*/  UIADD3 UR9, UPT, UPT, UR4, 0x37, URZ ;  /* 0x0000003704097890 */ /* 0x000fe2000fffe0ff */
[----:B------:R-:W-:Y:S01]  /*7540*/  SEL R21, R21, RZ, P6 ;  /* 0x000000ff15157207 */ /* 0x000fe20003000000 */
[----:B------:R-:W-:Y:S01]  /*7550*/  @P1 VIADD R9, R17, 0x8 ;  /* 0x0000000811091836 */ /* 0x000fe20000000000 */
[----:B------:R-:W-:-:S02]  /*7560*/  SEL R67, RZ, 0x1, !P5 ;  /* 0x00000001ff437807 */ /* 0x000fc40006800000 */
[----:B------:R-:W-:Y:S02]  /*7570*/  SEL R32, R32, 0x6, P4 ;  /* 0x0000000620207807 */ /* 0x000fe40002000000 */
[----:B------:R-:W-:Y:S01]  /*7580*/  FSETP.GT.AND P5, PT, R16, R69, !P3 ;  /* 0x000000451000720b */ /* 0x000fe20005fa4000 */
[----:B------:R-:W-:Y:S01]  /*7590*/  IMAD.IADD R21, R21, 0x1, R67 ;  /* 0x0000000115157824 */ /* 0x000fe200078e0243 */
[----:B------:R-:W-:Y:S01]  /*75a0*/  I2FP.F32.S32 R67, UR8 ;  /* 0x0000000800437c45 */ /* 0x000fe20008201400 */
[----:B------:R-:W-:Y:S01]  /*75b0*/  UIADD3 UR8, UPT, UPT, UR4, 0x47, URZ ;  /* 0x0000004704087890 */ /* 0x000fe2000fffe0ff */
[----:B------:R-:W-:Y:S01]  /*75c0*/  SEL R69, R32, 0x4, P3 ;  /* 0x0000000420457807 */ /* 0x000fe20001800000 */
[----:B------:R-:W-:Y:S01]  /*75d0*/  @P2 VIADD R33, R35, 0x8 ;  /* 0x0000000823212836 */ /* 0x000fe20000000000 */
[----:B------:R-:W-:Y:S02]  /*75e0*/  SEL R32, RZ, 0x1, !P5 ;  /* 0x00000001ff207807 */ /* 0x000fe40006800000 */
[----:B------:R-:W-:-:S02]  /*75f0*/  FSETP.GT.AND P3, PT, R16, R67, PT ;  /* 0x000000431000720b */ /* 0x000fc40003f64000 */
[----:B------:R-:W-:Y:S01]  /*7600*/  I2FP.F32.S32 R67, UR10 ;  /* 0x0000000a00437c45 */ /* 0x000fe20008201400 */
[----:B------:R-:W-:Y:S01]  /*7610*/  @P0 IMAD.IADD R21, R32, 0x1, R69 ;  /* 0x0000000120150824 */ /* 0x000fe200078e0245 */
[----:B------:R-:W-:Y:S01]  /*7620*/  I2FP.F32.S32 R32, UR8 ;  /* 0x0000000800207c45 */ /* 0x000fe20008201400 */
[----:B------:R-:W-:Y:S01]  /*7630*/  UIADD3 UR8, UPT, UPT, UR4, 0x77, URZ ;  /* 0x0000007704087890 */ /* 0x000fe2000fffe0ff */
[----:B------:R-:W-:Y:S01]  /*7640*/  I2FP.F32.S32 R69, UR9 ;  /* 0x0000000900457c45 */ /* 0x000fe20008201400 */
[----:B------:R-:W-:Y:S01]  /*7650*/  UIADD3 UR9, UPT, UPT, UR4, 0x87, URZ ;  /* 0x0000008704097890 */ /* 0x000fe2000fffe0ff */
[C---:B------:R-:W-:Y:S02]  /*7660*/  FSETP.GT.AND P6, PT, R16.reuse, R67, PT ;  /* 0x000000431000720b */ /* 0x040fe40003fc4000 */
[C---:B------:R-:W-:Y:S02]  /*7670*/  FSETP.GT.AND P4, PT, R16.reuse, R69, PT ;  /* 0x000000451000720b */ /* 0x040fe40003f84000 */
[----:B------:R-:W-:Y:S01]  /*7680*/  I2FP.F32.S32 R67, UR8 ;  /* 0x0000000800437c45 */ /* 0x000fe20008201400 */
[----:B------:R-:W-:Y:S01]  /*7690*/  UIADD3 UR8, UPT, UPT, UR4, 0x97, URZ ;  /* 0x0000009704087890 */ /* 0x000fe2000fffe0ff */
[----:B------:R-:W-:Y:S01]  /*76a0*/  FSETP.GT.AND P5, PT, R16, R32, PT ;  /* 0x000000201000720b */ /* 0x000fe20003fa4000 */
[----:B------:R-:W-:Y:S01]  /*76b0*/  @P3 VIADD R22, R24, 0x8 ;  /* 0x0000000818163836 */ /* 0x000fe20000000000 */
[----:B------:R-:W-:Y:S01]  /*76c0*/  I2FP.F32.S32 R17, UR9 ;  /* 0x0000000900117c45 */ /* 0x000fe20008201400 */
[----:B------:R-:W-:Y:S01]  /*76d0*/  UIADD3 UR9, UPT, UPT, UR4, 0xa7, URZ ;  /* 0x000000a704097890 */ /* 0x000fe2000fffe0ff */
[----:B------:R-:W-:-:S02]  /*76e0*/  I2FP.F32.S32 R69, UR11 ;  /* 0x0000000b00457c45 */ /* 0x000fc40008201400 */
[----:B------:R-:W-:Y:S01]  /*76f0*/  I2FP.F32.S32 R35, UR8 ;  /* 0x0000000800237c45 */ /* 0x000fe20008201400 */
[----:B------:R-:W-:Y:S01]  /*7700*/  UIADD3 UR8, UPT, UPT, UR4, 0xb7, URZ ;  /* 0x000000b704087890 */ /* 0x000fe2000fffe0ff */
[C---:B------:R-:W-:Y:S01]  /*7710*/  FSETP.GT.AND P2, PT, R16.reuse, R17, PT ;  /* 0x000000111000720b */ /* 0x040fe20003f44000 */
[----:B------:R-:W-:Y:S01]  /*7720*/  @P4 VIADD R30, R37, 0x8 ;  /* 0x00000008251e4836 */ /* 0x000fe20000000000 */
[----:B------:R-:W-:Y:S01]  /*7730*/  FSETP.GT.AND P0, PT, R16, R69, PT ;  /* 0x000000451000720b */ /* 0x000fe20003f04000 */
[----:B------:R-:W-:Y:S01]  /*7740*/  @P6 VIADD R31, R36, 0x8 ;  /* 0x00000008241f6836 */ /* 0x000fe20000000000 */
[----:B------:R-:W-:Y:S01]  /*7750*/  FSETP.GT.AND P3, PT, R16, R35, PT ;  /* 0x000000231000720b */ /* 0x000fe20003f64000 */
[----:B------:R-:W-:Y:S01]  /*7760*/  @P5 VIADD R15, R34, 0x8 ;  /* 0x00000008220f5836 */ /* 0x000fe20000000000 */
[----:B------:R-:W-:Y:S01]  /*7770*/  I2FP.F32.S32 R17, UR9 ;  /* 0x0000000900117c45 */ /* 0x000fe20008201400 */
[----:B------:R-:W-:Y:S01]  /*7780*/  UIADD3 UR9, UPT, UPT, UR4, 0xc7, URZ ;  /* 0x000000c704097890 */ /* 0x000fe2000fffe0ff */
[----:B------:R-:W-:Y:S01]  /*7790*/  I2FP.F32.S32 R35, UR8 ;  /* 0x0000000800237c45 */ /* 0x000fe20008201400 */
[----:B------:R-:W-:Y:S01]  /*77a0*/  UIADD3 UR8, UPT, UPT, UR4, 0xd7, URZ ;  /* 0x000000d704087890 */ /* 0x000fe2000fffe0ff */
[----:B------:R-:W-:-:S02]  /*77b0*/  FSETP.GT.AND P1, PT, R16, R67, PT ;  /* 0x000000431000720b */ /* 0x000fc40003f24000 */
[C---:B------:R-:W-:Y:S01]  /*77c0*/  FSETP.GT.AND P4, PT, R16.reuse, R17, PT ;  /* 0x000000111000720b */ /* 0x040fe20003f84000 */
[----:B------:R-:W-:Y:S01]  /*77d0*/  @P2 VIADD R12, R23, 0x8 ;  /* 0x00000008170c2836 */ /* 0x000fe20000000000 */
[C---:B------:R-:W-:Y:S01]  /*77e0*/  FSETP.GT.AND P5, PT, R16.reuse, R35, PT ;  /* 0x000000231000720b */ /* 0x040fe20003fa4000 */
[----:B------:R-:W-:Y:S01]  /*77f0*/  @P0 VIADD R19, R13, 0x8 ;  /* 0x000000080d130836 */ /* 0x000fe20000000000 */
[----:B------:R-:W-:Y:S01]  /*7800*/  I2FP.F32.S32 R17, UR9 ;  /* 0x0000000900117c45 */ /* 0x000fe20008201400 */
[----:B------:R-:W-:Y:S01]  /*7810*/  UIADD3 UR9, UPT, UPT, UR4, 0xe7, URZ ;  /* 0x000000e704097890 */ /* 0x000fe2000fffe0ff */
[----:B------:R-:W-:Y:S01]  /*7820*/  I2FP.F32.S32 R35, UR8 ;  /* 0x0000000800237c45 */ /* 0x000fe20008201400 */
[----:B------:R-:W-:Y:S01]  /*7830*/  UIADD3 UR8, UPT, UPT, UR4, 0xf7, URZ ;  /* 0x000000f704087890 */ /* 0x000fe2000fffe0ff */
[----:B------:R-:W-:Y:S01]  /*7840*/  FSETP.GT.AND P6, PT, R16, R17, PT ;  /* 0x000000111000720b */ /* 0x000fe20003fc4000 */
[----:B------:R-:W-:Y:S01]  /*7850*/  @P3 VIADD R29, R38, 0x8 ;  /* 0x00000008261d3836 */ /* 0x000fe20000000000 */
[C---:B------:R-:W-:Y:S01]  /*7860*/  FSETP.GT.AND P0, PT, R16.reuse, R35, PT ;  /* 0x000000231000720b */ /* 0x040fe20003f04000 */
[----:B------:R-:W-:Y:S01]  /*7870*/  @P1 VIADD R28, R39, 0x8 ;  /* 0x00000008271c1836 */ /* 0x000fe20000000000 */
[----:B------:R-:W-:Y:S01]  /*7880*/  I2FP.F32.S32 R13, UR9 ;  /* 0x00000009000d7c45 */ /* 0x000fe20008201400 */
[----:B------:R-:W-:Y:S01]  /*7890*/  UIADD3 UR9, UPT, UPT, UR4, 0x107, URZ ;  /* 0x0000010704097890 */ /* 0x000fe2000fffe0ff */
[----:B------:R-:W-:Y:S01]  /*78a0*/  I2FP.F32.S32 R17, UR8 ;  /* 0x0000000800117c45 */ /* 0x000fe20008201400 */
[----:B------:R-:W-:Y:S01]  /*78b0*/  UIADD3 UR8, UPT, UPT, UR4, 0x117, URZ ;  /* 0x0000011704087890 */ /* 0x000fe2000fffe0ff */
[C---:B------:R-:W-:Y:S01]  /*78c0*/  FSETP.GT.AND P1, PT, R16.reuse, R13, PT ;  /* 0x0000000d1000720b */ /* 0x040fe20003f24000 */
[----:B------:R-:W-:Y:S01]  /*78d0*/  @P4 VIADD R20, R11, 0x8 ;  /* 0x000000080b144836 */ /* 0x000fe20000000000 */
[----:B------:R-:W-:Y:S01]  /*78e0*/  FSETP.GT.AND P2, PT, R16, R17, PT ;  /* 0x000000111000720b */ /* 0x000fe20003f44000 */
        /* <DEDUP_REMOVED lines=174> */
[----:B------:R-:W-:Y:S01]  /*83d0*/  UIADD3 UR4, UPT, UPT, UR4, 0xff, URZ ;  /* 0x000000ff04047890 */ /* 0x000fe2000fffe0ff */
[----:B------:R-:W-:Y:S01]  /*83e0*/  FSETP.GT.AND P4, PT, R16, R13, PT ;  /* 0x0000000d1000720b */ /* 0x000fe20003f84000 */
[----:B------:R-:W0:Y:S01]  /*83f0*/  LDC.64 R4, c[0x0][0x390] ;  /* 0x0000e400ff047b82 */ /* 0x000e220000000a00 */
[----:B------:R-:W-:Y:S01]  /*8400*/  I2FP.F32.S32 R11, UR9 ;  /* 0x00000009000b7c45 */ /* 0x000fe20008201400 */
[----:B------:R-:W-:Y:S01]  /*8410*/  @P6 VIADD R44, R48, 0x20 ;  /* 0x00000020302c6836 */ /* 0x000fe20000000000 */
[----:B------:R-:W-:Y:S01]  /*8420*/  I2FP.F32.S32 R13, UR8 ;  /* 0x00000008000d7c45 */ /* 0x000fe20008201400 */
[----:B------:R-:W-:Y:S01]  /*8430*/  @P0 VIADD R52, R56, 0x20 ;  /* 0x0000002038340836 */ /* 0x000fe20000000000 */
[----:B------:R-:W-:Y:S01]  /*8440*/  FSETP.GT.AND P5, PT, R16, R11, PT ;  /* 0x0000000b1000720b */ /* 0x000fe20003fa4000 */
[----:B------:R-:W-:Y:S01]  /*8450*/  @P2 VIADD R12, R14, 0x40 ;  /* 0x000000400e0c2836 */ /* 0x000fe20000000000 */
[----:B------:R-:W-:Y:S01]  /*8460*/  FSETP.GT.AND P6, PT, R16, R13, PT ;  /* 0x0000000d1000720b */ /* 0x000fe20003fc4000 */
[----:B------:R-:W-:Y:S01]  /*8470*/  @P1 VIADD R9, R15, 0x40 ;  /* 0x000000400f091836 */ /* 0x000fe20000000000 */
[----:B------:R-:W-:Y:S01]  /*8480*/  I2FP.F32.S32 R11, UR4 ;  /* 0x00000004000b7c45 */ /* 0x000fe20008201400 */
[----:B------:R-:W-:-:S02]  /*8490*/  @P3 VIADD R7, R3, 0x40 ;  /* 0x0000004003073836 */ /* 0x000fc40000000000 */
[----:B------:R-:W-:Y:S01]  /*84a0*/  @P4 VIADD R44, R52, 0x40 ;  /* 0x00000040342c4836 */ /* 0x000fe20000000000 */
[----:B------:R-:W-:-:S05]  /*84b0*/  FSETP.GT.AND P0, PT, R16, R11, PT ;  /* 0x0000000b1000720b */ /* 0x000fca0003f04000 */
[----:B------:R-:W-:Y:S02]  /*84c0*/  @P5 VIADD R9, R12, 0x80 ;  /* 0x000000800c095836 */ /* 0x000fe40000000000 */
[----:B------:R-:W-:Y:S02]  /*84d0*/  @P6 VIADD R7, R44, 0x80 ;  /* 0x000000802c076836 */ /* 0x000fe40000000000 */
[----:B0-----:R-:W-:-:S04]  /*84e0*/  IMAD.WIDE R10, R10, 0x4, R4 ;  /* 0x000000040a0a7825 */ /* 0x001fc800078e0204 */
[----:B------:R-:W-:-:S05]  /*84f0*/  @P0 VIADD R9, R7, 0x100 ;  /* 0x0000010007090836 */ /* 0x000fca0000000000 */
[----:B------:R-:W-:-:S05]  /*8500*/  I2FP.F32.U32 R9, R9 ;  /* 0x0000000900097245 */ /* 0x000fca0000201000 */
[----:B------:R-:W-:Y:S01]  /*8510*/  STG.E desc[UR6][R10.64], R9 ;  /* 0x000000090a007986 */ /* 0x000fe2000c101906 */
[----:B------:R-:W-:Y:S05]  /*8520*/  EXIT ;  /* 0x000000000000794d */ /* 0x000fea0003800000 */
.L_x_0:
[----:B------:R-:W-:-:S00]  /*8530*/  BRA `(.L_x_0) ;  /* 0xfffffffc00fc7947 */ /* 0x000fc0000383ffff */
[----:B------:R-:W-:-:S00]  /*8540*/  NOP ;  /* 0x0000000000007918 */ /* 0x000fc00000000000 */
        /* <DEDUP_REMOVED lines=11> */
.L_x_1:


//--------------------- .nv.shared.reserved.0     --------------------------
	.section	.nv.shared.reserved.0,"aw",@nobits
	.weak		__nv_reservedSMEM_offset_0_alias
	.size		__nv_reservedSMEM_offset_0_alias, 0, 64
	.other		__nv_reservedSMEM_offset_0_alias,@"STO_CUDA_RESERVED_SHARED STV_DEFAULT"
__nv_reservedSMEM_offset_0_alias:
	.zero		0
	.zero		64


//--------------------- .nv.constant0._Z9RF_kernelPfiiS_ --------------------------
	.section	.nv.constant0._Z9RF_kernelPfiiS_,"a",@progbits
	.sectionflags	@""
	.align	4
.nv.constant0._Z9RF_kernelPfiiS_:
	.zero		920


//--------------------- SYMBOLS --------------------------

	.type		.nv.reservedSmem.offset0,@object
	.size		.nv.reservedSmem.offset0,0x4
